//
// Generated by NVIDIA NVVM Compiler
//
// Compiler Build ID: CL-36424714
// Cuda compilation tools, release 13.0, V13.0.88
// Based on NVVM 20.0.0
//

.version 9.0
.target sm_100
.address_size 64

	// .globl	_Z8m_kernelx
.global .attribute(.managed) .align 8 .b8 ret[8000000];
.global .attribute(.managed) .align 4 .b8 lX[4000000];
.global .attribute(.managed) .align 4 .b8 lY[4000000];
.global .attribute(.managed) .align 4 .b8 lZ[4000000];
.global .attribute(.managed) .align 4 .u32 numWritten;
.global .attribute(.managed) .align 4 .u32 useGPUs;
.global .attribute(.managed) .align 4 .u32 useHeight;

.visible .entry _Z8m_kernelx(
	.param .u64 _Z8m_kernelx_param_0
)
{
	.local .align 16 .b8 	__local_depot0[2048];
	.reg .b64 	%SP;
	.reg .b64 	%SPL;
	.reg .pred 	%p<182>;
	.reg .b16 	%rs<136>;
	.reg .b32 	%r<325>;
	.reg .b32 	%f<358>;
	.reg .b64 	%rd<316>;
	.reg .b64 	%fd<57>;

	mov.u64 	%SPL, __local_depot0;
	ld.param.u64 	%rd29, [_Z8m_kernelx_param_0];
	add.u64 	%rd1, %SPL, 0;
	mov.u32 	%r145, %tid.x;
	mov.u32 	%r146, %ctaid.x;
	mov.u32 	%r147, %ntid.x;
	mad.lo.s32 	%r148, %r146, %r147, %r145;
	cvt.u64.u32 	%rd31, %r148;
	add.s64 	%rd32, %rd29, %rd31;
	mad.lo.s64 	%rd2, %rd32, 25214903917, 11;
	and.b64  	%rd33, %rd2, 246290604621824;
	setp.ne.s64 	%p1, %rd33, 0;
	@%p1 bra 	$L__BB0_230;
	mad.lo.s64 	%rd34, %rd2, 205749139540585, 277363943098;
	shr.u64 	%rd35, %rd34, 17;
	cvt.u32.u64 	%r149, %rd35;
	and.b32  	%r150, %r149, 2147483647;
	mul.hi.u32 	%r151, %r150, -2004318071;
	shr.u32 	%r152, %r151, 6;
	mul.lo.s32 	%r153, %r152, 120;
	sub.s32 	%r1, %r150, %r153;
	add.s32 	%r2, %r1, 8;
	mad.lo.s64 	%rd36, %rd2, 927975275710039221, 2389171320405252413;
	and.b64  	%rd313, %rd36, 281474976710655;
	shr.u64 	%rd4, %rd313, 17;
	add.s32 	%r154, %r1, 7;
	and.b32  	%r155, %r2, %r154;
	setp.eq.s32 	%p2, %r155, 0;
	@%p2 bra 	$L__BB0_231;
	cvt.u32.u64 	%r156, %rd4;
	rem.u32 	%r255, %r156, %r2;
	sub.s32 	%r157, %r154, %r255;
	add.s32 	%r158, %r157, %r156;
	setp.gt.s32 	%p3, %r158, -1;
	@%p3 bra 	$L__BB0_4;
$L__BB0_3:
	mad.lo.s64 	%rd37, %rd313, 25214903917, 11;
	and.b64  	%rd313, %rd37, 281474976710655;
	shr.u64 	%rd38, %rd313, 17;
	cvt.u32.u64 	%r159, %rd38;
	rem.u32 	%r255, %r159, %r2;
	sub.s32 	%r160, %r154, %r255;
	add.s32 	%r161, %r160, %r159;
	setp.lt.s32 	%p4, %r161, 0;
	@%p4 bra 	$L__BB0_3;
$L__BB0_4:
	mad.lo.s64 	%rd8, %rd313, 25214903917, 11;
	and.b64  	%rd314, %rd8, 281474976710655;
	setp.lt.u32 	%p5, %r255, 64;
	@%p5 bra 	$L__BB0_6;
	mad.lo.s64 	%rd42, %rd8, 25214903917, 11;
	and.b64  	%rd314, %rd42, 281474976710655;
	shr.u64 	%rd43, %rd314, 17;
	cvt.u32.u64 	%r162, %rd43;
	mul.lo.s32 	%r163, %r162, -858993459;
	shf.l.wrap.b32 	%r164, %r163, %r163, 31;
	setp.gt.u32 	%p6, %r164, 429496729;
	@%p6 bra 	$L__BB0_230;
$L__BB0_6:
	add.s32 	%r165, %r255, -70;
	setp.gt.u32 	%p7, %r165, 50;
	@%p7 bra 	$L__BB0_230;
	mad.lo.s64 	%rd44, %rd314, 25214903917, 11;
	shr.u64 	%rd45, %rd44, 46;
	cvt.u32.u64 	%r168, %rd45;
	and.b32  	%r8, %r168, 3;
	or.b32  	%r9, %r8, 4;
	mov.b32 	%r299, 0;
	st.local.v4.b32 	[%rd1], {%r299, %r299, %r299, %r299};
	st.local.v4.b32 	[%rd1+16], {%r299, %r299, %r299, %r299};
	st.local.v4.b32 	[%rd1+32], {%r299, %r299, %r299, %r299};
	st.local.v4.b32 	[%rd1+48], {%r299, %r299, %r299, %r299};
	st.local.v4.b32 	[%rd1+64], {%r299, %r299, %r299, %r299};
	st.local.v4.b32 	[%rd1+80], {%r299, %r299, %r299, %r299};
	st.local.v4.b32 	[%rd1+96], {%r299, %r299, %r299, %r299};
	st.local.v4.b32 	[%rd1+112], {%r299, %r299, %r299, %r299};
	st.local.v4.b32 	[%rd1+128], {%r299, %r299, %r299, %r299};
	st.local.v4.b32 	[%rd1+144], {%r299, %r299, %r299, %r299};
	st.local.v4.b32 	[%rd1+160], {%r299, %r299, %r299, %r299};
	st.local.v4.b32 	[%rd1+176], {%r299, %r299, %r299, %r299};
	st.local.v4.b32 	[%rd1+192], {%r299, %r299, %r299, %r299};
	st.local.v4.b32 	[%rd1+208], {%r299, %r299, %r299, %r299};
	st.local.v4.b32 	[%rd1+224], {%r299, %r299, %r299, %r299};
	st.local.v4.b32 	[%rd1+240], {%r299, %r299, %r299, %r299};
	st.local.v4.b32 	[%rd1+256], {%r299, %r299, %r299, %r299};
	st.local.v4.b32 	[%rd1+272], {%r299, %r299, %r299, %r299};
	st.local.v4.b32 	[%rd1+288], {%r299, %r299, %r299, %r299};
	st.local.v4.b32 	[%rd1+304], {%r299, %r299, %r299, %r299};
	st.local.v4.b32 	[%rd1+320], {%r299, %r299, %r299, %r299};
	st.local.v4.b32 	[%rd1+336], {%r299, %r299, %r299, %r299};
	st.local.v4.b32 	[%rd1+352], {%r299, %r299, %r299, %r299};
	st.local.v4.b32 	[%rd1+368], {%r299, %r299, %r299, %r299};
	st.local.v4.b32 	[%rd1+384], {%r299, %r299, %r299, %r299};
	st.local.v4.b32 	[%rd1+400], {%r299, %r299, %r299, %r299};
	st.local.v4.b32 	[%rd1+416], {%r299, %r299, %r299, %r299};
	st.local.v4.b32 	[%rd1+432], {%r299, %r299, %r299, %r299};
	st.local.v4.b32 	[%rd1+448], {%r299, %r299, %r299, %r299};
	st.local.v4.b32 	[%rd1+464], {%r299, %r299, %r299, %r299};
	st.local.v4.b32 	[%rd1+480], {%r299, %r299, %r299, %r299};
	st.local.v4.b32 	[%rd1+496], {%r299, %r299, %r299, %r299};
	st.local.v4.b32 	[%rd1+512], {%r299, %r299, %r299, %r299};
	st.local.v4.b32 	[%rd1+528], {%r299, %r299, %r299, %r299};
	st.local.v4.b32 	[%rd1+544], {%r299, %r299, %r299, %r299};
	st.local.v4.b32 	[%rd1+560], {%r299, %r299, %r299, %r299};
	st.local.v4.b32 	[%rd1+576], {%r299, %r299, %r299, %r299};
	st.local.v4.b32 	[%rd1+592], {%r299, %r299, %r299, %r299};
	st.local.v4.b32 	[%rd1+608], {%r299, %r299, %r299, %r299};
	st.local.v4.b32 	[%rd1+624], {%r299, %r299, %r299, %r299};
	st.local.v4.b32 	[%rd1+640], {%r299, %r299, %r299, %r299};
	st.local.v4.b32 	[%rd1+656], {%r299, %r299, %r299, %r299};
	st.local.v4.b32 	[%rd1+672], {%r299, %r299, %r299, %r299};
	st.local.v4.b32 	[%rd1+688], {%r299, %r299, %r299, %r299};
	st.local.v4.b32 	[%rd1+704], {%r299, %r299, %r299, %r299};
	st.local.v4.b32 	[%rd1+720], {%r299, %r299, %r299, %r299};
	st.local.v4.b32 	[%rd1+736], {%r299, %r299, %r299, %r299};
	st.local.v4.b32 	[%rd1+752], {%r299, %r299, %r299, %r299};
	st.local.v4.b32 	[%rd1+768], {%r299, %r299, %r299, %r299};
	st.local.v4.b32 	[%rd1+784], {%r299, %r299, %r299, %r299};
	st.local.v4.b32 	[%rd1+800], {%r299, %r299, %r299, %r299};
	st.local.v4.b32 	[%rd1+816], {%r299, %r299, %r299, %r299};
	st.local.v4.b32 	[%rd1+832], {%r299, %r299, %r299, %r299};
	st.local.v4.b32 	[%rd1+848], {%r299, %r299, %r299, %r299};
	st.local.v4.b32 	[%rd1+864], {%r299, %r299, %r299, %r299};
	st.local.v4.b32 	[%rd1+880], {%r299, %r299, %r299, %r299};
	st.local.v4.b32 	[%rd1+896], {%r299, %r299, %r299, %r299};
	st.local.v4.b32 	[%rd1+912], {%r299, %r299, %r299, %r299};
	st.local.v4.b32 	[%rd1+928], {%r299, %r299, %r299, %r299};
	st.local.v4.b32 	[%rd1+944], {%r299, %r299, %r299, %r299};
	st.local.v4.b32 	[%rd1+960], {%r299, %r299, %r299, %r299};
	st.local.v4.b32 	[%rd1+976], {%r299, %r299, %r299, %r299};
	st.local.v4.b32 	[%rd1+992], {%r299, %r299, %r299, %r299};
	st.local.v4.b32 	[%rd1+1008], {%r299, %r299, %r299, %r299};
	st.local.v4.b32 	[%rd1+1024], {%r299, %r299, %r299, %r299};
	st.local.v4.b32 	[%rd1+1040], {%r299, %r299, %r299, %r299};
	st.local.v4.b32 	[%rd1+1056], {%r299, %r299, %r299, %r299};
	st.local.v4.b32 	[%rd1+1072], {%r299, %r299, %r299, %r299};
	st.local.v4.b32 	[%rd1+1088], {%r299, %r299, %r299, %r299};
	st.local.v4.b32 	[%rd1+1104], {%r299, %r299, %r299, %r299};
	st.local.v4.b32 	[%rd1+1120], {%r299, %r299, %r299, %r299};
	st.local.v4.b32 	[%rd1+1136], {%r299, %r299, %r299, %r299};
	st.local.v4.b32 	[%rd1+1152], {%r299, %r299, %r299, %r299};
	st.local.v4.b32 	[%rd1+1168], {%r299, %r299, %r299, %r299};
	st.local.v4.b32 	[%rd1+1184], {%r299, %r299, %r299, %r299};
	st.local.v4.b32 	[%rd1+1200], {%r299, %r299, %r299, %r299};
	st.local.v4.b32 	[%rd1+1216], {%r299, %r299, %r299, %r299};
	st.local.v4.b32 	[%rd1+1232], {%r299, %r299, %r299, %r299};
	st.local.v4.b32 	[%rd1+1248], {%r299, %r299, %r299, %r299};
	st.local.v4.b32 	[%rd1+1264], {%r299, %r299, %r299, %r299};
	st.local.v4.b32 	[%rd1+1280], {%r299, %r299, %r299, %r299};
	st.local.v4.b32 	[%rd1+1296], {%r299, %r299, %r299, %r299};
	st.local.v4.b32 	[%rd1+1312], {%r299, %r299, %r299, %r299};
	st.local.v4.b32 	[%rd1+1328], {%r299, %r299, %r299, %r299};
	st.local.v4.b32 	[%rd1+1344], {%r299, %r299, %r299, %r299};
	st.local.v4.b32 	[%rd1+1360], {%r299, %r299, %r299, %r299};
	st.local.v4.b32 	[%rd1+1376], {%r299, %r299, %r299, %r299};
	st.local.v4.b32 	[%rd1+1392], {%r299, %r299, %r299, %r299};
	st.local.v4.b32 	[%rd1+1408], {%r299, %r299, %r299, %r299};
	st.local.v4.b32 	[%rd1+1424], {%r299, %r299, %r299, %r299};
	st.local.v4.b32 	[%rd1+1440], {%r299, %r299, %r299, %r299};
	st.local.v4.b32 	[%rd1+1456], {%r299, %r299, %r299, %r299};
	st.local.v4.b32 	[%rd1+1472], {%r299, %r299, %r299, %r299};
	st.local.v4.b32 	[%rd1+1488], {%r299, %r299, %r299, %r299};
	st.local.v4.b32 	[%rd1+1504], {%r299, %r299, %r299, %r299};
	st.local.v4.b32 	[%rd1+1520], {%r299, %r299, %r299, %r299};
	st.local.v4.b32 	[%rd1+1536], {%r299, %r299, %r299, %r299};
	st.local.v4.b32 	[%rd1+1552], {%r299, %r299, %r299, %r299};
	st.local.v4.b32 	[%rd1+1568], {%r299, %r299, %r299, %r299};
	st.local.v4.b32 	[%rd1+1584], {%r299, %r299, %r299, %r299};
	st.local.v4.b32 	[%rd1+1600], {%r299, %r299, %r299, %r299};
	st.local.v4.b32 	[%rd1+1616], {%r299, %r299, %r299, %r299};
	st.local.v4.b32 	[%rd1+1632], {%r299, %r299, %r299, %r299};
	st.local.v4.b32 	[%rd1+1648], {%r299, %r299, %r299, %r299};
	st.local.v4.b32 	[%rd1+1664], {%r299, %r299, %r299, %r299};
	st.local.v4.b32 	[%rd1+1680], {%r299, %r299, %r299, %r299};
	st.local.v4.b32 	[%rd1+1696], {%r299, %r299, %r299, %r299};
	st.local.v4.b32 	[%rd1+1712], {%r299, %r299, %r299, %r299};
	st.local.v4.b32 	[%rd1+1728], {%r299, %r299, %r299, %r299};
	st.local.v4.b32 	[%rd1+1744], {%r299, %r299, %r299, %r299};
	st.local.v4.b32 	[%rd1+1760], {%r299, %r299, %r299, %r299};
	st.local.v4.b32 	[%rd1+1776], {%r299, %r299, %r299, %r299};
	st.local.v4.b32 	[%rd1+1792], {%r299, %r299, %r299, %r299};
	st.local.v4.b32 	[%rd1+1808], {%r299, %r299, %r299, %r299};
	st.local.v4.b32 	[%rd1+1824], {%r299, %r299, %r299, %r299};
	st.local.v4.b32 	[%rd1+1840], {%r299, %r299, %r299, %r299};
	st.local.v4.b32 	[%rd1+1856], {%r299, %r299, %r299, %r299};
	st.local.v4.b32 	[%rd1+1872], {%r299, %r299, %r299, %r299};
	st.local.v4.b32 	[%rd1+1888], {%r299, %r299, %r299, %r299};
	st.local.v4.b32 	[%rd1+1904], {%r299, %r299, %r299, %r299};
	st.local.v4.b32 	[%rd1+1920], {%r299, %r299, %r299, %r299};
	st.local.v4.b32 	[%rd1+1936], {%r299, %r299, %r299, %r299};
	st.local.v4.b32 	[%rd1+1952], {%r299, %r299, %r299, %r299};
	st.local.v4.b32 	[%rd1+1968], {%r299, %r299, %r299, %r299};
	st.local.v4.b32 	[%rd1+1984], {%r299, %r299, %r299, %r299};
	st.local.v4.b32 	[%rd1+2000], {%r299, %r299, %r299, %r299};
	st.local.v4.b32 	[%rd1+2016], {%r299, %r299, %r299, %r299};
	st.local.v4.b32 	[%rd1+2032], {%r299, %r299, %r299, %r299};
	and.b64  	%rd46, %rd44, 281474976710655;
	mad.lo.s64 	%rd47, %rd314, -1434567908293260000, 8875646179136;
	and.b64  	%rd48, %rd47, 9007199120523264;
	mad.lo.s64 	%rd49, %rd314, 2360119957213856949, 2389171320405252413;
	shr.u64 	%rd50, %rd49, 21;
	and.b64  	%rd51, %rd50, 134217727;
	or.b64  	%rd52, %rd51, %rd48;
	cvt.rn.f32.u64 	%f64, %rd52;
	mul.f32 	%f65, %f64, 0f25000000;
	fma.rn.f32 	%f66, %f65, 0f40C00000, 0f40400000;
	mad.lo.s64 	%rd53, %rd46, 1736862336005215904, 2666505958129870752;
	and.b64  	%rd54, %rd53, 9007199120523264;
	mad.lo.s64 	%rd55, %rd314, 8899233814207381565, 1952413064874484415;
	shr.u64 	%rd56, %rd55, 21;
	and.b64  	%rd57, %rd56, 134217727;
	or.b64  	%rd58, %rd57, %rd54;
	cvt.rn.f32.u64 	%f67, %rd58;
	mul.f32 	%f68, %f67, 0f25000000;
	fma.rn.f32 	%f69, %f68, 0f40800000, 0f40000000;
	mad.lo.s64 	%rd59, %rd46, 8074320948992935840, 7136985854854846432;
	and.b64  	%rd60, %rd59, 9007199120523264;
	mad.lo.s64 	%rd61, %rd314, 2214706399480527621, 6924873356513795345;
	shr.u64 	%rd62, %rd61, 21;
	and.b64  	%rd63, %rd62, 134217727;
	or.b64  	%rd64, %rd63, %rd60;
	cvt.rn.f32.u64 	%f70, %rd64;
	mul.f32 	%f71, %f70, 0f25000000;
	fma.rn.f32 	%f72, %f71, 0f40C00000, 0f40400000;
	mad.lo.s64 	%rd65, %rd46, -2916371511461322592, 235018523926831648;
	and.b64  	%rd66, %rd65, 9007199120523264;
	mad.lo.s64 	%rd67, %rd314, 5007898580609427213, 5255849032164097203;
	shr.u64 	%rd68, %rd67, 21;
	and.b64  	%rd69, %rd68, 134217727;
	or.b64  	%rd70, %rd69, %rd66;
	cvt.rn.f32.u64 	%f73, %rd70;
	mul.f32 	%f74, %f73, 0f25000000;
	mov.f32 	%f75, 0f41800000;
	sub.f32 	%f76, %f75, %f66;
	add.f32 	%f77, %f76, 0fC0000000;
	mul.f32 	%f78, %f77, %f74;
	cvt.f64.f32 	%fd1, %f78;
	add.f64 	%fd2, %fd1, 0d3FF0000000000000;
	mul.f32 	%f1, %f66, 0f3F000000;
	cvt.f64.f32 	%fd3, %f1;
	add.f64 	%fd4, %fd2, %fd3;
	cvt.rn.f32.f64 	%f2, %fd4;
	mad.lo.s64 	%rd71, %rd46, -5767942083884293728, 2166472365865145952;
	and.b64  	%rd72, %rd71, 9007199120523264;
	mad.lo.s64 	%rd73, %rd314, -6532942138647722411, 6451472100102392357;
	shr.u64 	%rd74, %rd73, 21;
	and.b64  	%rd75, %rd74, 134217727;
	or.b64  	%rd76, %rd75, %rd72;
	cvt.rn.f32.u64 	%f79, %rd76;
	mul.f32 	%f80, %f79, 0f25000000;
	mov.f32 	%f81, 0f41000000;
	sub.f32 	%f82, %f81, %f69;
	add.f32 	%f83, %f82, 0fC0800000;
	fma.rn.f32 	%f84, %f83, %f80, 0f40000000;
	mul.f32 	%f85, %f69, 0f3F000000;
	add.f32 	%f86, %f85, %f84;
	mad.lo.s64 	%rd77, %rd46, -6139963625922049376, 3532922392471487648;
	and.b64  	%rd78, %rd77, 9007199120523264;
	mad.lo.s64 	%rd79, %rd314, 4344684902833760989, -1884212709980651033;
	and.b64  	%rd12, %rd79, 281474976710655;
	shr.u64 	%rd80, %rd12, 21;
	or.b64  	%rd81, %rd80, %rd78;
	cvt.rn.f32.u64 	%f87, %rd81;
	mul.f32 	%f88, %f87, 0f25000000;
	sub.f32 	%f89, %f75, %f72;
	add.f32 	%f90, %f89, 0fC0000000;
	mul.f32 	%f91, %f90, %f88;
	cvt.f64.f32 	%fd5, %f91;
	add.f64 	%fd6, %fd5, 0d3FF0000000000000;
	mul.f32 	%f3, %f72, 0f3F000000;
	cvt.f64.f32 	%fd7, %f3;
	add.f64 	%fd8, %fd6, %fd7;
	cvt.rn.f32.f64 	%f4, %fd8;
	mov.f32 	%f92, 0f40800000;
	sub.f32 	%f93, %f92, %f86;
	div.rn.f32 	%f94, %f93, %f85;
	mul.f32 	%f5, %f94, %f94;
	mov.f32 	%f95, 0f40A00000;
	sub.f32 	%f96, %f95, %f86;
	div.rn.f32 	%f97, %f96, %f85;
	mul.f32 	%f6, %f97, %f97;
	mov.b32 	%r257, 1;
$L__BB0_8:
	cvt.rn.f32.u32 	%f98, %r257;
	sub.f32 	%f99, %f98, %f2;
	div.rn.f32 	%f100, %f99, %f1;
	shl.b32 	%r12, %r257, 7;
	add.s32 	%r13, %r257, 1;
	fma.rn.f32 	%f7, %f100, %f100, %f5;
	fma.rn.f32 	%f8, %f100, %f100, %f6;
	mov.b32 	%r259, 1;
$L__BB0_9:
	cvt.rn.f32.u32 	%f101, %r259;
	sub.f32 	%f102, %f101, %f4;
	div.rn.f32 	%f103, %f102, %f3;
	mul.f32 	%f9, %f103, %f103;
	shl.b32 	%r170, %r259, 3;
	add.s32 	%r16, %r170, %r12;
	add.s32 	%r259, %r259, 1;
	add.f32 	%f104, %f9, %f7;
	setp.geu.f32 	%p8, %f104, 0f3F800000;
	cvt.u64.u32 	%rd82, %r16;
	add.s64 	%rd13, %rd1, %rd82;
	@%p8 bra 	$L__BB0_19;
	mov.b16 	%rs1, 1;
	st.local.u8 	[%rd13+4], %rs1;
	setp.gt.u32 	%p9, %r16, 2042;
	@%p9 bra 	$L__BB0_12;
	mov.b16 	%rs2, 1;
	st.local.u8 	[%rd13+5], %rs2;
$L__BB0_12:
	mov.b16 	%rs3, 1;
	st.local.u8 	[%rd13+3], %rs3;
	setp.gt.u32 	%p10, %r16, 1915;
	@%p10 bra 	$L__BB0_14;
	mov.b16 	%rs4, 1;
	st.local.u8 	[%rd13+132], %rs4;
$L__BB0_14:
	mov.b16 	%rs5, 1;
	st.local.u8 	[%rd13+-124], %rs5;
	setp.gt.u32 	%p11, %r16, 2035;
	@%p11 bra 	$L__BB0_16;
	mov.b16 	%rs6, 1;
	st.local.u8 	[%rd13+12], %rs6;
$L__BB0_16:
	mov.b16 	%rs7, 1;
	st.local.u8 	[%rd13+-4], %rs7;
	setp.ge.s32 	%p12, %r299, %r257;
	@%p12 bra 	$L__BB0_19;
	ld.local.u8 	%rs8, [%rd13+132];
	setp.eq.s16 	%p13, %rs8, 0;
	@%p13 bra 	$L__BB0_19;
	mov.u32 	%r299, %r13;
$L__BB0_19:
	add.f32 	%f105, %f9, %f8;
	setp.geu.f32 	%p14, %f105, 0f3F800000;
	@%p14 bra 	$L__BB0_29;
	mov.b16 	%rs9, 1;
	st.local.u8 	[%rd13+5], %rs9;
	setp.gt.u32 	%p15, %r16, 2041;
	@%p15 bra 	$L__BB0_22;
	mov.b16 	%rs10, 1;
	st.local.u8 	[%rd13+6], %rs10;
$L__BB0_22:
	mov.b16 	%rs11, 1;
	st.local.u8 	[%rd13+4], %rs11;
	setp.gt.u32 	%p16, %r16, 1914;
	@%p16 bra 	$L__BB0_24;
	mov.b16 	%rs12, 1;
	st.local.u8 	[%rd13+133], %rs12;
$L__BB0_24:
	mov.b16 	%rs13, 1;
	st.local.u8 	[%rd13+-123], %rs13;
	setp.gt.u32 	%p17, %r16, 2034;
	@%p17 bra 	$L__BB0_26;
	mov.b16 	%rs14, 1;
	st.local.u8 	[%rd13+13], %rs14;
$L__BB0_26:
	mov.b16 	%rs15, 1;
	st.local.u8 	[%rd13+-3], %rs15;
	setp.ge.s32 	%p18, %r299, %r257;
	@%p18 bra 	$L__BB0_29;
	ld.local.u8 	%rs16, [%rd13+133];
	setp.eq.s16 	%p19, %rs16, 0;
	@%p19 bra 	$L__BB0_29;
	mov.u32 	%r299, %r13;
$L__BB0_29:
	setp.ne.s32 	%p20, %r259, 16;
	@%p20 bra 	$L__BB0_9;
	setp.ne.s32 	%p21, %r13, 16;
	mov.u32 	%r257, %r13;
	@%p21 bra 	$L__BB0_8;
	mad.lo.s64 	%rd83, %rd12, 806876925344, 352;
	and.b64  	%rd84, %rd83, 9007199120523264;
	mad.lo.s64 	%rd85, %rd12, 8602081037417187945, 277363943098;
	shr.u64 	%rd86, %rd85, 21;
	and.b64  	%rd87, %rd86, 134217727;
	or.b64  	%rd88, %rd87, %rd84;
	cvt.rn.f32.u64 	%f106, %rd88;
	mul.f32 	%f107, %f106, 0f25000000;
	fma.rn.f32 	%f108, %f107, 0f40C00000, 0f40400000;
	mad.lo.s64 	%rd89, %rd12, 1736862336005215904, 2666505958129870752;
	and.b64  	%rd90, %rd89, 9007199120523264;
	mad.lo.s64 	%rd91, %rd12, 5985058416696778513, -8542997297661424380;
	shr.u64 	%rd92, %rd91, 21;
	and.b64  	%rd93, %rd92, 134217727;
	or.b64  	%rd94, %rd93, %rd90;
	cvt.rn.f32.u64 	%f109, %rd94;
	mul.f32 	%f110, %f109, 0f25000000;
	fma.rn.f32 	%f111, %f110, 0f40800000, 0f40000000;
	mad.lo.s64 	%rd95, %rd12, 8074320948992935840, 7136985854854846432;
	and.b64  	%rd96, %rd95, 9007199120523264;
	mad.lo.s64 	%rd97, %rd12, 3291645168302270457, 7610264652607923550;
	shr.u64 	%rd98, %rd97, 21;
	and.b64  	%rd99, %rd98, 134217727;
	or.b64  	%rd100, %rd99, %rd96;
	cvt.rn.f32.u64 	%f112, %rd100;
	mul.f32 	%f113, %f112, 0f25000000;
	fma.rn.f32 	%f114, %f113, 0f40C00000, 0f40400000;
	mad.lo.s64 	%rd101, %rd12, -2916371511461322592, 235018523926831648;
	and.b64  	%rd102, %rd101, 9007199120523264;
	mad.lo.s64 	%rd103, %rd12, -9074342819406700767, -5606844396619504056;
	shr.u64 	%rd104, %rd103, 21;
	and.b64  	%rd105, %rd104, 134217727;
	or.b64  	%rd106, %rd105, %rd102;
	cvt.rn.f32.u64 	%f115, %rd106;
	mul.f32 	%f116, %f115, 0f25000000;
	mov.f32 	%f117, 0f41800000;
	sub.f32 	%f118, %f117, %f108;
	add.f32 	%f119, %f118, 0fC0000000;
	mul.f32 	%f120, %f119, %f116;
	cvt.f64.f32 	%fd9, %f120;
	add.f64 	%fd10, %fd9, 0d3FF0000000000000;
	mul.f32 	%f10, %f108, 0f3F000000;
	cvt.f64.f32 	%fd11, %f10;
	add.f64 	%fd12, %fd10, %fd11;
	cvt.rn.f32.f64 	%f11, %fd12;
	mad.lo.s64 	%rd107, %rd12, -5767942083884293728, 2166472365865145952;
	and.b64  	%rd108, %rd107, 9007199120523264;
	mad.lo.s64 	%rd109, %rd12, 8516608297355546249, 5002501197739141698;
	shr.u64 	%rd110, %rd109, 21;
	and.b64  	%rd111, %rd110, 134217727;
	or.b64  	%rd112, %rd111, %rd108;
	cvt.rn.f32.u64 	%f121, %rd112;
	mul.f32 	%f122, %f121, 0f25000000;
	mov.f32 	%f123, 0f41000000;
	sub.f32 	%f124, %f123, %f111;
	add.f32 	%f125, %f124, 0fC0800000;
	fma.rn.f32 	%f126, %f125, %f122, 0f40000000;
	mul.f32 	%f127, %f111, 0f3F000000;
	add.f32 	%f128, %f127, %f126;
	mad.lo.s64 	%rd113, %rd12, -6139963625922049376, 3532922392471487648;
	and.b64  	%rd114, %rd113, 9007199120523264;
	mad.lo.s64 	%rd115, %rd12, 9129106078405546033, 8376084869815652300;
	and.b64  	%rd14, %rd115, 281474976710655;
	shr.u64 	%rd116, %rd14, 21;
	or.b64  	%rd117, %rd116, %rd114;
	cvt.rn.f32.u64 	%f129, %rd117;
	mul.f32 	%f130, %f129, 0f25000000;
	sub.f32 	%f131, %f117, %f114;
	add.f32 	%f132, %f131, 0fC0000000;
	mul.f32 	%f133, %f132, %f130;
	cvt.f64.f32 	%fd13, %f133;
	add.f64 	%fd14, %fd13, 0d3FF0000000000000;
	mul.f32 	%f12, %f114, 0f3F000000;
	cvt.f64.f32 	%fd15, %f12;
	add.f64 	%fd16, %fd14, %fd15;
	cvt.rn.f32.f64 	%f13, %fd16;
	mov.f32 	%f134, 0f40800000;
	sub.f32 	%f135, %f134, %f128;
	div.rn.f32 	%f136, %f135, %f127;
	mul.f32 	%f14, %f136, %f136;
	mov.f32 	%f137, 0f40A00000;
	sub.f32 	%f138, %f137, %f128;
	div.rn.f32 	%f139, %f138, %f127;
	mul.f32 	%f15, %f139, %f139;
	mov.b32 	%r263, 1;
$L__BB0_32:
	cvt.rn.f32.u32 	%f140, %r263;
	sub.f32 	%f141, %f140, %f11;
	div.rn.f32 	%f142, %f141, %f10;
	shl.b32 	%r22, %r263, 7;
	add.s32 	%r23, %r263, 1;
	fma.rn.f32 	%f16, %f142, %f142, %f14;
	fma.rn.f32 	%f17, %f142, %f142, %f15;
	mov.b32 	%r265, 1;
$L__BB0_33:
	cvt.rn.f32.u32 	%f143, %r265;
	sub.f32 	%f144, %f143, %f13;
	div.rn.f32 	%f145, %f144, %f12;
	mul.f32 	%f18, %f145, %f145;
	shl.b32 	%r173, %r265, 3;
	add.s32 	%r26, %r173, %r22;
	add.s32 	%r265, %r265, 1;
	add.f32 	%f146, %f18, %f16;
	setp.geu.f32 	%p22, %f146, 0f3F800000;
	cvt.u64.u32 	%rd118, %r26;
	add.s64 	%rd15, %rd1, %rd118;
	@%p22 bra 	$L__BB0_43;
	mov.b16 	%rs17, 1;
	st.local.u8 	[%rd15+4], %rs17;
	setp.gt.u32 	%p23, %r26, 2042;
	@%p23 bra 	$L__BB0_36;
	mov.b16 	%rs18, 1;
	st.local.u8 	[%rd15+5], %rs18;
$L__BB0_36:
	mov.b16 	%rs19, 1;
	st.local.u8 	[%rd15+3], %rs19;
	setp.gt.u32 	%p24, %r26, 1915;
	@%p24 bra 	$L__BB0_38;
	mov.b16 	%rs20, 1;
	st.local.u8 	[%rd15+132], %rs20;
$L__BB0_38:
	mov.b16 	%rs21, 1;
	st.local.u8 	[%rd15+-124], %rs21;
	setp.gt.u32 	%p25, %r26, 2035;
	@%p25 bra 	$L__BB0_40;
	mov.b16 	%rs22, 1;
	st.local.u8 	[%rd15+12], %rs22;
$L__BB0_40:
	mov.b16 	%rs23, 1;
	st.local.u8 	[%rd15+-4], %rs23;
	setp.ge.s32 	%p26, %r299, %r263;
	@%p26 bra 	$L__BB0_43;
	ld.local.u8 	%rs24, [%rd15+132];
	setp.eq.s16 	%p27, %rs24, 0;
	@%p27 bra 	$L__BB0_43;
	mov.u32 	%r299, %r23;
$L__BB0_43:
	add.f32 	%f147, %f18, %f17;
	setp.geu.f32 	%p28, %f147, 0f3F800000;
	@%p28 bra 	$L__BB0_53;
	mov.b16 	%rs25, 1;
	st.local.u8 	[%rd15+5], %rs25;
	setp.gt.u32 	%p29, %r26, 2041;
	@%p29 bra 	$L__BB0_46;
	mov.b16 	%rs26, 1;
	st.local.u8 	[%rd15+6], %rs26;
$L__BB0_46:
	mov.b16 	%rs27, 1;
	st.local.u8 	[%rd15+4], %rs27;
	setp.gt.u32 	%p30, %r26, 1914;
	@%p30 bra 	$L__BB0_48;
	mov.b16 	%rs28, 1;
	st.local.u8 	[%rd15+133], %rs28;
$L__BB0_48:
	mov.b16 	%rs29, 1;
	st.local.u8 	[%rd15+-123], %rs29;
	setp.gt.u32 	%p31, %r26, 2034;
	@%p31 bra 	$L__BB0_50;
	mov.b16 	%rs30, 1;
	st.local.u8 	[%rd15+13], %rs30;
$L__BB0_50:
	mov.b16 	%rs31, 1;
	st.local.u8 	[%rd15+-3], %rs31;
	setp.ge.s32 	%p32, %r299, %r263;
	@%p32 bra 	$L__BB0_53;
	ld.local.u8 	%rs32, [%rd15+133];
	setp.eq.s16 	%p33, %rs32, 0;
	@%p33 bra 	$L__BB0_53;
	mov.u32 	%r299, %r23;
$L__BB0_53:
	setp.ne.s32 	%p34, %r265, 16;
	@%p34 bra 	$L__BB0_33;
	setp.ne.s32 	%p35, %r23, 16;
	mov.u32 	%r263, %r23;
	@%p35 bra 	$L__BB0_32;
	mad.lo.s64 	%rd119, %rd14, 806876925344, 352;
	and.b64  	%rd120, %rd119, 9007199120523264;
	mad.lo.s64 	%rd121, %rd14, 8602081037417187945, 277363943098;
	shr.u64 	%rd122, %rd121, 21;
	and.b64  	%rd123, %rd122, 134217727;
	or.b64  	%rd124, %rd123, %rd120;
	cvt.rn.f32.u64 	%f148, %rd124;
	mul.f32 	%f149, %f148, 0f25000000;
	fma.rn.f32 	%f150, %f149, 0f40C00000, 0f40400000;
	mad.lo.s64 	%rd125, %rd14, 1736862336005215904, 2666505958129870752;
	and.b64  	%rd126, %rd125, 9007199120523264;
	mad.lo.s64 	%rd127, %rd14, 5985058416696778513, -8542997297661424380;
	shr.u64 	%rd128, %rd127, 21;
	and.b64  	%rd129, %rd128, 134217727;
	or.b64  	%rd130, %rd129, %rd126;
	cvt.rn.f32.u64 	%f151, %rd130;
	mul.f32 	%f152, %f151, 0f25000000;
	fma.rn.f32 	%f153, %f152, 0f40800000, 0f40000000;
	mad.lo.s64 	%rd131, %rd14, 8074320948992935840, 7136985854854846432;
	and.b64  	%rd132, %rd131, 9007199120523264;
	mad.lo.s64 	%rd133, %rd14, 3291645168302270457, 7610264652607923550;
	shr.u64 	%rd134, %rd133, 21;
	and.b64  	%rd135, %rd134, 134217727;
	or.b64  	%rd136, %rd135, %rd132;
	cvt.rn.f32.u64 	%f154, %rd136;
	mul.f32 	%f155, %f154, 0f25000000;
	fma.rn.f32 	%f156, %f155, 0f40C00000, 0f40400000;
	mad.lo.s64 	%rd137, %rd14, -2916371511461322592, 235018523926831648;
	and.b64  	%rd138, %rd137, 9007199120523264;
	mad.lo.s64 	%rd139, %rd14, -9074342819406700767, -5606844396619504056;
	shr.u64 	%rd140, %rd139, 21;
	and.b64  	%rd141, %rd140, 134217727;
	or.b64  	%rd142, %rd141, %rd138;
	cvt.rn.f32.u64 	%f157, %rd142;
	mul.f32 	%f158, %f157, 0f25000000;
	mov.f32 	%f159, 0f41800000;
	sub.f32 	%f160, %f159, %f150;
	add.f32 	%f161, %f160, 0fC0000000;
	mul.f32 	%f162, %f161, %f158;
	cvt.f64.f32 	%fd17, %f162;
	add.f64 	%fd18, %fd17, 0d3FF0000000000000;
	mul.f32 	%f19, %f150, 0f3F000000;
	cvt.f64.f32 	%fd19, %f19;
	add.f64 	%fd20, %fd18, %fd19;
	cvt.rn.f32.f64 	%f20, %fd20;
	mad.lo.s64 	%rd143, %rd14, -5767942083884293728, 2166472365865145952;
	and.b64  	%rd144, %rd143, 9007199120523264;
	mad.lo.s64 	%rd145, %rd14, 8516608297355546249, 5002501197739141698;
	shr.u64 	%rd146, %rd145, 21;
	and.b64  	%rd147, %rd146, 134217727;
	or.b64  	%rd148, %rd147, %rd144;
	cvt.rn.f32.u64 	%f163, %rd148;
	mul.f32 	%f164, %f163, 0f25000000;
	mov.f32 	%f165, 0f41000000;
	sub.f32 	%f166, %f165, %f153;
	add.f32 	%f167, %f166, 0fC0800000;
	fma.rn.f32 	%f168, %f167, %f164, 0f40000000;
	mul.f32 	%f169, %f153, 0f3F000000;
	add.f32 	%f170, %f169, %f168;
	mad.lo.s64 	%rd149, %rd14, -6139963625922049376, 3532922392471487648;
	and.b64  	%rd150, %rd149, 9007199120523264;
	mad.lo.s64 	%rd151, %rd14, 9129106078405546033, 8376084869815652300;
	and.b64  	%rd16, %rd151, 281474976710655;
	shr.u64 	%rd152, %rd16, 21;
	or.b64  	%rd153, %rd152, %rd150;
	cvt.rn.f32.u64 	%f171, %rd153;
	mul.f32 	%f172, %f171, 0f25000000;
	sub.f32 	%f173, %f159, %f156;
	add.f32 	%f174, %f173, 0fC0000000;
	mul.f32 	%f175, %f174, %f172;
	cvt.f64.f32 	%fd21, %f175;
	add.f64 	%fd22, %fd21, 0d3FF0000000000000;
	mul.f32 	%f21, %f156, 0f3F000000;
	cvt.f64.f32 	%fd23, %f21;
	add.f64 	%fd24, %fd22, %fd23;
	cvt.rn.f32.f64 	%f22, %fd24;
	mov.f32 	%f176, 0f40800000;
	sub.f32 	%f177, %f176, %f170;
	div.rn.f32 	%f178, %f177, %f169;
	mul.f32 	%f23, %f178, %f178;
	mov.f32 	%f179, 0f40A00000;
	sub.f32 	%f180, %f179, %f170;
	div.rn.f32 	%f181, %f180, %f169;
	mul.f32 	%f24, %f181, %f181;
	mov.b32 	%r269, 1;
$L__BB0_56:
	cvt.rn.f32.u32 	%f182, %r269;
	sub.f32 	%f183, %f182, %f20;
	div.rn.f32 	%f184, %f183, %f19;
	shl.b32 	%r32, %r269, 7;
	add.s32 	%r33, %r269, 1;
	fma.rn.f32 	%f25, %f184, %f184, %f23;
	fma.rn.f32 	%f26, %f184, %f184, %f24;
	mov.b32 	%r271, 1;
$L__BB0_57:
	cvt.rn.f32.u32 	%f185, %r271;
	sub.f32 	%f186, %f185, %f22;
	div.rn.f32 	%f187, %f186, %f21;
	mul.f32 	%f27, %f187, %f187;
	shl.b32 	%r176, %r271, 3;
	add.s32 	%r36, %r176, %r32;
	add.s32 	%r271, %r271, 1;
	add.f32 	%f188, %f27, %f25;
	setp.geu.f32 	%p36, %f188, 0f3F800000;
	cvt.u64.u32 	%rd154, %r36;
	add.s64 	%rd17, %rd1, %rd154;
	@%p36 bra 	$L__BB0_67;
	mov.b16 	%rs33, 1;
	st.local.u8 	[%rd17+4], %rs33;
	setp.gt.u32 	%p37, %r36, 2042;
	@%p37 bra 	$L__BB0_60;
	mov.b16 	%rs34, 1;
	st.local.u8 	[%rd17+5], %rs34;
$L__BB0_60:
	mov.b16 	%rs35, 1;
	st.local.u8 	[%rd17+3], %rs35;
	setp.gt.u32 	%p38, %r36, 1915;
	@%p38 bra 	$L__BB0_62;
	mov.b16 	%rs36, 1;
	st.local.u8 	[%rd17+132], %rs36;
$L__BB0_62:
	mov.b16 	%rs37, 1;
	st.local.u8 	[%rd17+-124], %rs37;
	setp.gt.u32 	%p39, %r36, 2035;
	@%p39 bra 	$L__BB0_64;
	mov.b16 	%rs38, 1;
	st.local.u8 	[%rd17+12], %rs38;
$L__BB0_64:
	mov.b16 	%rs39, 1;
	st.local.u8 	[%rd17+-4], %rs39;
	setp.ge.s32 	%p40, %r299, %r269;
	@%p40 bra 	$L__BB0_67;
	ld.local.u8 	%rs40, [%rd17+132];
	setp.eq.s16 	%p41, %rs40, 0;
	@%p41 bra 	$L__BB0_67;
	mov.u32 	%r299, %r33;
$L__BB0_67:
	add.f32 	%f189, %f27, %f26;
	setp.geu.f32 	%p42, %f189, 0f3F800000;
	@%p42 bra 	$L__BB0_77;
	mov.b16 	%rs41, 1;
	st.local.u8 	[%rd17+5], %rs41;
	setp.gt.u32 	%p43, %r36, 2041;
	@%p43 bra 	$L__BB0_70;
	mov.b16 	%rs42, 1;
	st.local.u8 	[%rd17+6], %rs42;
$L__BB0_70:
	mov.b16 	%rs43, 1;
	st.local.u8 	[%rd17+4], %rs43;
	setp.gt.u32 	%p44, %r36, 1914;
	@%p44 bra 	$L__BB0_72;
	mov.b16 	%rs44, 1;
	st.local.u8 	[%rd17+133], %rs44;
$L__BB0_72:
	mov.b16 	%rs45, 1;
	st.local.u8 	[%rd17+-123], %rs45;
	setp.gt.u32 	%p45, %r36, 2034;
	@%p45 bra 	$L__BB0_74;
	mov.b16 	%rs46, 1;
	st.local.u8 	[%rd17+13], %rs46;
$L__BB0_74:
	mov.b16 	%rs47, 1;
	st.local.u8 	[%rd17+-3], %rs47;
	setp.ge.s32 	%p46, %r299, %r269;
	@%p46 bra 	$L__BB0_77;
	ld.local.u8 	%rs48, [%rd17+133];
	setp.eq.s16 	%p47, %rs48, 0;
	@%p47 bra 	$L__BB0_77;
	mov.u32 	%r299, %r33;
$L__BB0_77:
	setp.ne.s32 	%p48, %r271, 16;
	@%p48 bra 	$L__BB0_57;
	setp.ne.s32 	%p49, %r33, 16;
	mov.u32 	%r269, %r33;
	@%p49 bra 	$L__BB0_56;
	mad.lo.s64 	%rd155, %rd16, 806876925344, 352;
	and.b64  	%rd156, %rd155, 9007199120523264;
	mad.lo.s64 	%rd157, %rd16, 8602081037417187945, 277363943098;
	shr.u64 	%rd158, %rd157, 21;
	and.b64  	%rd159, %rd158, 134217727;
	or.b64  	%rd160, %rd159, %rd156;
	cvt.rn.f32.u64 	%f190, %rd160;
	mul.f32 	%f191, %f190, 0f25000000;
	fma.rn.f32 	%f192, %f191, 0f40C00000, 0f40400000;
	mad.lo.s64 	%rd161, %rd16, 1736862336005215904, 2666505958129870752;
	and.b64  	%rd162, %rd161, 9007199120523264;
	mad.lo.s64 	%rd163, %rd16, 5985058416696778513, -8542997297661424380;
	shr.u64 	%rd164, %rd163, 21;
	and.b64  	%rd165, %rd164, 134217727;
	or.b64  	%rd166, %rd165, %rd162;
	cvt.rn.f32.u64 	%f193, %rd166;
	mul.f32 	%f194, %f193, 0f25000000;
	fma.rn.f32 	%f195, %f194, 0f40800000, 0f40000000;
	mad.lo.s64 	%rd167, %rd16, 8074320948992935840, 7136985854854846432;
	and.b64  	%rd168, %rd167, 9007199120523264;
	mad.lo.s64 	%rd169, %rd16, 3291645168302270457, 7610264652607923550;
	shr.u64 	%rd170, %rd169, 21;
	and.b64  	%rd171, %rd170, 134217727;
	or.b64  	%rd172, %rd171, %rd168;
	cvt.rn.f32.u64 	%f196, %rd172;
	mul.f32 	%f197, %f196, 0f25000000;
	fma.rn.f32 	%f198, %f197, 0f40C00000, 0f40400000;
	mad.lo.s64 	%rd173, %rd16, -2916371511461322592, 235018523926831648;
	and.b64  	%rd174, %rd173, 9007199120523264;
	mad.lo.s64 	%rd175, %rd16, -9074342819406700767, -5606844396619504056;
	shr.u64 	%rd176, %rd175, 21;
	and.b64  	%rd177, %rd176, 134217727;
	or.b64  	%rd178, %rd177, %rd174;
	cvt.rn.f32.u64 	%f199, %rd178;
	mul.f32 	%f200, %f199, 0f25000000;
	mov.f32 	%f201, 0f41800000;
	sub.f32 	%f202, %f201, %f192;
	add.f32 	%f203, %f202, 0fC0000000;
	mul.f32 	%f204, %f203, %f200;
	cvt.f64.f32 	%fd25, %f204;
	add.f64 	%fd26, %fd25, 0d3FF0000000000000;
	mul.f32 	%f28, %f192, 0f3F000000;
	cvt.f64.f32 	%fd27, %f28;
	add.f64 	%fd28, %fd26, %fd27;
	cvt.rn.f32.f64 	%f29, %fd28;
	mad.lo.s64 	%rd179, %rd16, -5767942083884293728, 2166472365865145952;
	and.b64  	%rd180, %rd179, 9007199120523264;
	mad.lo.s64 	%rd181, %rd16, 8516608297355546249, 5002501197739141698;
	shr.u64 	%rd182, %rd181, 21;
	and.b64  	%rd183, %rd182, 134217727;
	or.b64  	%rd184, %rd183, %rd180;
	cvt.rn.f32.u64 	%f205, %rd184;
	mul.f32 	%f206, %f205, 0f25000000;
	mov.f32 	%f207, 0f41000000;
	sub.f32 	%f208, %f207, %f195;
	add.f32 	%f209, %f208, 0fC0800000;
	fma.rn.f32 	%f210, %f209, %f206, 0f40000000;
	mul.f32 	%f211, %f195, 0f3F000000;
	add.f32 	%f212, %f211, %f210;
	mad.lo.s64 	%rd185, %rd16, -6139963625922049376, 3532922392471487648;
	and.b64  	%rd186, %rd185, 9007199120523264;
	mad.lo.s64 	%rd187, %rd16, 9129106078405546033, 8376084869815652300;
	and.b64  	%rd18, %rd187, 281474976710655;
	shr.u64 	%rd188, %rd18, 21;
	or.b64  	%rd189, %rd188, %rd186;
	cvt.rn.f32.u64 	%f213, %rd189;
	mul.f32 	%f214, %f213, 0f25000000;
	sub.f32 	%f215, %f201, %f198;
	add.f32 	%f216, %f215, 0fC0000000;
	mul.f32 	%f217, %f216, %f214;
	cvt.f64.f32 	%fd29, %f217;
	add.f64 	%fd30, %fd29, 0d3FF0000000000000;
	mul.f32 	%f30, %f198, 0f3F000000;
	cvt.f64.f32 	%fd31, %f30;
	add.f64 	%fd32, %fd30, %fd31;
	cvt.rn.f32.f64 	%f31, %fd32;
	mov.f32 	%f218, 0f40800000;
	sub.f32 	%f219, %f218, %f212;
	div.rn.f32 	%f220, %f219, %f211;
	mul.f32 	%f32, %f220, %f220;
	mov.f32 	%f221, 0f40A00000;
	sub.f32 	%f222, %f221, %f212;
	div.rn.f32 	%f223, %f222, %f211;
	mul.f32 	%f33, %f223, %f223;
	mov.b32 	%r275, 1;
$L__BB0_80:
	cvt.rn.f32.u32 	%f224, %r275;
	sub.f32 	%f225, %f224, %f29;
	div.rn.f32 	%f226, %f225, %f28;
	shl.b32 	%r42, %r275, 7;
	add.s32 	%r43, %r275, 1;
	fma.rn.f32 	%f34, %f226, %f226, %f32;
	fma.rn.f32 	%f35, %f226, %f226, %f33;
	mov.b32 	%r277, 1;
$L__BB0_81:
	cvt.rn.f32.u32 	%f227, %r277;
	sub.f32 	%f228, %f227, %f31;
	div.rn.f32 	%f229, %f228, %f30;
	mul.f32 	%f36, %f229, %f229;
	shl.b32 	%r179, %r277, 3;
	add.s32 	%r46, %r179, %r42;
	add.s32 	%r277, %r277, 1;
	add.f32 	%f230, %f36, %f34;
	setp.geu.f32 	%p50, %f230, 0f3F800000;
	cvt.u64.u32 	%rd190, %r46;
	add.s64 	%rd19, %rd1, %rd190;
	@%p50 bra 	$L__BB0_91;
	mov.b16 	%rs49, 1;
	st.local.u8 	[%rd19+4], %rs49;
	setp.gt.u32 	%p51, %r46, 2042;
	@%p51 bra 	$L__BB0_84;
	mov.b16 	%rs50, 1;
	st.local.u8 	[%rd19+5], %rs50;
$L__BB0_84:
	mov.b16 	%rs51, 1;
	st.local.u8 	[%rd19+3], %rs51;
	setp.gt.u32 	%p52, %r46, 1915;
	@%p52 bra 	$L__BB0_86;
	mov.b16 	%rs52, 1;
	st.local.u8 	[%rd19+132], %rs52;
$L__BB0_86:
	mov.b16 	%rs53, 1;
	st.local.u8 	[%rd19+-124], %rs53;
	setp.gt.u32 	%p53, %r46, 2035;
	@%p53 bra 	$L__BB0_88;
	mov.b16 	%rs54, 1;
	st.local.u8 	[%rd19+12], %rs54;
$L__BB0_88:
	mov.b16 	%rs55, 1;
	st.local.u8 	[%rd19+-4], %rs55;
	setp.ge.s32 	%p54, %r299, %r275;
	@%p54 bra 	$L__BB0_91;
	ld.local.u8 	%rs56, [%rd19+132];
	setp.eq.s16 	%p55, %rs56, 0;
	@%p55 bra 	$L__BB0_91;
	mov.u32 	%r299, %r43;
$L__BB0_91:
	add.f32 	%f231, %f36, %f35;
	setp.geu.f32 	%p56, %f231, 0f3F800000;
	@%p56 bra 	$L__BB0_101;
	mov.b16 	%rs57, 1;
	st.local.u8 	[%rd19+5], %rs57;
	setp.gt.u32 	%p57, %r46, 2041;
	@%p57 bra 	$L__BB0_94;
	mov.b16 	%rs58, 1;
	st.local.u8 	[%rd19+6], %rs58;
$L__BB0_94:
	mov.b16 	%rs59, 1;
	st.local.u8 	[%rd19+4], %rs59;
	setp.gt.u32 	%p58, %r46, 1914;
	@%p58 bra 	$L__BB0_96;
	mov.b16 	%rs60, 1;
	st.local.u8 	[%rd19+133], %rs60;
$L__BB0_96:
	mov.b16 	%rs61, 1;
	st.local.u8 	[%rd19+-123], %rs61;
	setp.gt.u32 	%p59, %r46, 2034;
	@%p59 bra 	$L__BB0_98;
	mov.b16 	%rs62, 1;
	st.local.u8 	[%rd19+13], %rs62;
$L__BB0_98:
	mov.b16 	%rs63, 1;
	st.local.u8 	[%rd19+-3], %rs63;
	setp.ge.s32 	%p60, %r299, %r275;
	@%p60 bra 	$L__BB0_101;
	ld.local.u8 	%rs64, [%rd19+133];
	setp.eq.s16 	%p61, %rs64, 0;
	@%p61 bra 	$L__BB0_101;
	mov.u32 	%r299, %r43;
$L__BB0_101:
	setp.ne.s32 	%p62, %r277, 16;
	@%p62 bra 	$L__BB0_81;
	setp.ne.s32 	%p63, %r43, 16;
	mov.u32 	%r275, %r43;
	@%p63 bra 	$L__BB0_80;
	setp.eq.s32 	%p64, %r8, 0;
	@%p64 bra 	$L__BB0_178;
	mad.lo.s64 	%rd191, %rd18, 806876925344, 352;
	and.b64  	%rd192, %rd191, 9007199120523264;
	mad.lo.s64 	%rd193, %rd18, 8602081037417187945, 277363943098;
	shr.u64 	%rd194, %rd193, 21;
	and.b64  	%rd195, %rd194, 134217727;
	or.b64  	%rd196, %rd195, %rd192;
	cvt.rn.f32.u64 	%f232, %rd196;
	mul.f32 	%f233, %f232, 0f25000000;
	fma.rn.f32 	%f234, %f233, 0f40C00000, 0f40400000;
	mad.lo.s64 	%rd197, %rd18, 1736862336005215904, 2666505958129870752;
	and.b64  	%rd198, %rd197, 9007199120523264;
	mad.lo.s64 	%rd199, %rd18, 5985058416696778513, -8542997297661424380;
	shr.u64 	%rd200, %rd199, 21;
	and.b64  	%rd201, %rd200, 134217727;
	or.b64  	%rd202, %rd201, %rd198;
	cvt.rn.f32.u64 	%f235, %rd202;
	mul.f32 	%f236, %f235, 0f25000000;
	fma.rn.f32 	%f237, %f236, 0f40800000, 0f40000000;
	mad.lo.s64 	%rd203, %rd18, 8074320948992935840, 7136985854854846432;
	and.b64  	%rd204, %rd203, 9007199120523264;
	mad.lo.s64 	%rd205, %rd18, 3291645168302270457, 7610264652607923550;
	shr.u64 	%rd206, %rd205, 21;
	and.b64  	%rd207, %rd206, 134217727;
	or.b64  	%rd208, %rd207, %rd204;
	cvt.rn.f32.u64 	%f238, %rd208;
	mul.f32 	%f239, %f238, 0f25000000;
	fma.rn.f32 	%f240, %f239, 0f40C00000, 0f40400000;
	mad.lo.s64 	%rd209, %rd18, -2916371511461322592, 235018523926831648;
	and.b64  	%rd210, %rd209, 9007199120523264;
	mad.lo.s64 	%rd211, %rd18, -9074342819406700767, -5606844396619504056;
	shr.u64 	%rd212, %rd211, 21;
	and.b64  	%rd213, %rd212, 134217727;
	or.b64  	%rd214, %rd213, %rd210;
	cvt.rn.f32.u64 	%f241, %rd214;
	mul.f32 	%f242, %f241, 0f25000000;
	mov.f32 	%f243, 0f41800000;
	sub.f32 	%f244, %f243, %f234;
	add.f32 	%f245, %f244, 0fC0000000;
	mul.f32 	%f246, %f245, %f242;
	cvt.f64.f32 	%fd33, %f246;
	add.f64 	%fd34, %fd33, 0d3FF0000000000000;
	mul.f32 	%f37, %f234, 0f3F000000;
	cvt.f64.f32 	%fd35, %f37;
	add.f64 	%fd36, %fd34, %fd35;
	cvt.rn.f32.f64 	%f38, %fd36;
	mad.lo.s64 	%rd215, %rd18, -5767942083884293728, 2166472365865145952;
	and.b64  	%rd216, %rd215, 9007199120523264;
	mad.lo.s64 	%rd217, %rd18, 8516608297355546249, 5002501197739141698;
	shr.u64 	%rd218, %rd217, 21;
	and.b64  	%rd219, %rd218, 134217727;
	or.b64  	%rd220, %rd219, %rd216;
	cvt.rn.f32.u64 	%f247, %rd220;
	mul.f32 	%f248, %f247, 0f25000000;
	mov.f32 	%f249, 0f41000000;
	sub.f32 	%f250, %f249, %f237;
	add.f32 	%f251, %f250, 0fC0800000;
	fma.rn.f32 	%f252, %f251, %f248, 0f40000000;
	mul.f32 	%f253, %f237, 0f3F000000;
	add.f32 	%f254, %f253, %f252;
	mad.lo.s64 	%rd221, %rd18, -6139963625922049376, 3532922392471487648;
	and.b64  	%rd222, %rd221, 9007199120523264;
	mad.lo.s64 	%rd223, %rd18, 9129106078405546033, 8376084869815652300;
	and.b64  	%rd20, %rd223, 281474976710655;
	shr.u64 	%rd224, %rd20, 21;
	or.b64  	%rd225, %rd224, %rd222;
	cvt.rn.f32.u64 	%f255, %rd225;
	mul.f32 	%f256, %f255, 0f25000000;
	sub.f32 	%f257, %f243, %f240;
	add.f32 	%f258, %f257, 0fC0000000;
	mul.f32 	%f259, %f258, %f256;
	cvt.f64.f32 	%fd37, %f259;
	add.f64 	%fd38, %fd37, 0d3FF0000000000000;
	mul.f32 	%f39, %f240, 0f3F000000;
	cvt.f64.f32 	%fd39, %f39;
	add.f64 	%fd40, %fd38, %fd39;
	cvt.rn.f32.f64 	%f40, %fd40;
	mov.f32 	%f260, 0f40800000;
	sub.f32 	%f261, %f260, %f254;
	div.rn.f32 	%f262, %f261, %f253;
	mul.f32 	%f41, %f262, %f262;
	mov.f32 	%f263, 0f40A00000;
	sub.f32 	%f264, %f263, %f254;
	div.rn.f32 	%f265, %f264, %f253;
	mul.f32 	%f42, %f265, %f265;
	mov.b32 	%r281, 1;
$L__BB0_105:
	cvt.rn.f32.u32 	%f266, %r281;
	sub.f32 	%f267, %f266, %f38;
	div.rn.f32 	%f268, %f267, %f37;
	shl.b32 	%r52, %r281, 7;
	add.s32 	%r53, %r281, 1;
	fma.rn.f32 	%f43, %f268, %f268, %f41;
	fma.rn.f32 	%f44, %f268, %f268, %f42;
	mov.b32 	%r283, 1;
$L__BB0_106:
	cvt.rn.f32.u32 	%f269, %r283;
	sub.f32 	%f270, %f269, %f40;
	div.rn.f32 	%f271, %f270, %f39;
	mul.f32 	%f45, %f271, %f271;
	shl.b32 	%r182, %r283, 3;
	add.s32 	%r56, %r182, %r52;
	add.s32 	%r283, %r283, 1;
	add.f32 	%f272, %f45, %f43;
	setp.geu.f32 	%p65, %f272, 0f3F800000;
	cvt.u64.u32 	%rd226, %r56;
	add.s64 	%rd21, %rd1, %rd226;
	@%p65 bra 	$L__BB0_116;
	mov.b16 	%rs65, 1;
	st.local.u8 	[%rd21+4], %rs65;
	setp.gt.u32 	%p66, %r56, 2042;
	@%p66 bra 	$L__BB0_109;
	mov.b16 	%rs66, 1;
	st.local.u8 	[%rd21+5], %rs66;
$L__BB0_109:
	mov.b16 	%rs67, 1;
	st.local.u8 	[%rd21+3], %rs67;
	setp.gt.u32 	%p67, %r56, 1915;
	@%p67 bra 	$L__BB0_111;
	mov.b16 	%rs68, 1;
	st.local.u8 	[%rd21+132], %rs68;
$L__BB0_111:
	mov.b16 	%rs69, 1;
	st.local.u8 	[%rd21+-124], %rs69;
	setp.gt.u32 	%p68, %r56, 2035;
	@%p68 bra 	$L__BB0_113;
	mov.b16 	%rs70, 1;
	st.local.u8 	[%rd21+12], %rs70;
$L__BB0_113:
	mov.b16 	%rs71, 1;
	st.local.u8 	[%rd21+-4], %rs71;
	setp.ge.s32 	%p69, %r299, %r281;
	@%p69 bra 	$L__BB0_116;
	ld.local.u8 	%rs72, [%rd21+132];
	setp.eq.s16 	%p70, %rs72, 0;
	@%p70 bra 	$L__BB0_116;
	mov.u32 	%r299, %r53;
$L__BB0_116:
	add.f32 	%f273, %f45, %f44;
	setp.geu.f32 	%p71, %f273, 0f3F800000;
	@%p71 bra 	$L__BB0_126;
	mov.b16 	%rs73, 1;
	st.local.u8 	[%rd21+5], %rs73;
	setp.gt.u32 	%p72, %r56, 2041;
	@%p72 bra 	$L__BB0_119;
	mov.b16 	%rs74, 1;
	st.local.u8 	[%rd21+6], %rs74;
$L__BB0_119:
	mov.b16 	%rs75, 1;
	st.local.u8 	[%rd21+4], %rs75;
	setp.gt.u32 	%p73, %r56, 1914;
	@%p73 bra 	$L__BB0_121;
	mov.b16 	%rs76, 1;
	st.local.u8 	[%rd21+133], %rs76;
$L__BB0_121:
	mov.b16 	%rs77, 1;
	st.local.u8 	[%rd21+-123], %rs77;
	setp.gt.u32 	%p74, %r56, 2034;
	@%p74 bra 	$L__BB0_123;
	mov.b16 	%rs78, 1;
	st.local.u8 	[%rd21+13], %rs78;
$L__BB0_123:
	mov.b16 	%rs79, 1;
	st.local.u8 	[%rd21+-3], %rs79;
	setp.ge.s32 	%p75, %r299, %r281;
	@%p75 bra 	$L__BB0_126;
	ld.local.u8 	%rs80, [%rd21+133];
	setp.eq.s16 	%p76, %rs80, 0;
	@%p76 bra 	$L__BB0_126;
	mov.u32 	%r299, %r53;
$L__BB0_126:
	setp.ne.s32 	%p77, %r283, 16;
	@%p77 bra 	$L__BB0_106;
	setp.ne.s32 	%p78, %r53, 16;
	mov.u32 	%r281, %r53;
	@%p78 bra 	$L__BB0_105;
	setp.eq.s32 	%p79, %r9, 5;
	@%p79 bra 	$L__BB0_178;
	mad.lo.s64 	%rd227, %rd20, 806876925344, 352;
	and.b64  	%rd228, %rd227, 9007199120523264;
	mad.lo.s64 	%rd229, %rd20, 8602081037417187945, 277363943098;
	shr.u64 	%rd230, %rd229, 21;
	and.b64  	%rd231, %rd230, 134217727;
	or.b64  	%rd232, %rd231, %rd228;
	cvt.rn.f32.u64 	%f274, %rd232;
	mul.f32 	%f275, %f274, 0f25000000;
	fma.rn.f32 	%f276, %f275, 0f40C00000, 0f40400000;
	mad.lo.s64 	%rd233, %rd20, 1736862336005215904, 2666505958129870752;
	and.b64  	%rd234, %rd233, 9007199120523264;
	mad.lo.s64 	%rd235, %rd20, 5985058416696778513, -8542997297661424380;
	shr.u64 	%rd236, %rd235, 21;
	and.b64  	%rd237, %rd236, 134217727;
	or.b64  	%rd238, %rd237, %rd234;
	cvt.rn.f32.u64 	%f277, %rd238;
	mul.f32 	%f278, %f277, 0f25000000;
	fma.rn.f32 	%f279, %f278, 0f40800000, 0f40000000;
	mad.lo.s64 	%rd239, %rd20, 8074320948992935840, 7136985854854846432;
	and.b64  	%rd240, %rd239, 9007199120523264;
	mad.lo.s64 	%rd241, %rd20, 3291645168302270457, 7610264652607923550;
	shr.u64 	%rd242, %rd241, 21;
	and.b64  	%rd243, %rd242, 134217727;
	or.b64  	%rd244, %rd243, %rd240;
	cvt.rn.f32.u64 	%f280, %rd244;
	mul.f32 	%f281, %f280, 0f25000000;
	fma.rn.f32 	%f282, %f281, 0f40C00000, 0f40400000;
	mad.lo.s64 	%rd245, %rd20, -2916371511461322592, 235018523926831648;
	and.b64  	%rd246, %rd245, 9007199120523264;
	mad.lo.s64 	%rd247, %rd20, -9074342819406700767, -5606844396619504056;
	shr.u64 	%rd248, %rd247, 21;
	and.b64  	%rd249, %rd248, 134217727;
	or.b64  	%rd250, %rd249, %rd246;
	cvt.rn.f32.u64 	%f283, %rd250;
	mul.f32 	%f284, %f283, 0f25000000;
	mov.f32 	%f285, 0f41800000;
	sub.f32 	%f286, %f285, %f276;
	add.f32 	%f287, %f286, 0fC0000000;
	mul.f32 	%f288, %f287, %f284;
	cvt.f64.f32 	%fd41, %f288;
	add.f64 	%fd42, %fd41, 0d3FF0000000000000;
	mul.f32 	%f46, %f276, 0f3F000000;
	cvt.f64.f32 	%fd43, %f46;
	add.f64 	%fd44, %fd42, %fd43;
	cvt.rn.f32.f64 	%f47, %fd44;
	mad.lo.s64 	%rd251, %rd20, -5767942083884293728, 2166472365865145952;
	and.b64  	%rd252, %rd251, 9007199120523264;
	mad.lo.s64 	%rd253, %rd20, 8516608297355546249, 5002501197739141698;
	shr.u64 	%rd254, %rd253, 21;
	and.b64  	%rd255, %rd254, 134217727;
	or.b64  	%rd256, %rd255, %rd252;
	cvt.rn.f32.u64 	%f289, %rd256;
	mul.f32 	%f290, %f289, 0f25000000;
	mov.f32 	%f291, 0f41000000;
	sub.f32 	%f292, %f291, %f279;
	add.f32 	%f293, %f292, 0fC0800000;
	fma.rn.f32 	%f294, %f293, %f290, 0f40000000;
	mul.f32 	%f295, %f279, 0f3F000000;
	add.f32 	%f296, %f295, %f294;
	mad.lo.s64 	%rd257, %rd20, -6139963625922049376, 3532922392471487648;
	and.b64  	%rd258, %rd257, 9007199120523264;
	mad.lo.s64 	%rd259, %rd20, 9129106078405546033, 8376084869815652300;
	and.b64  	%rd22, %rd259, 281474976710655;
	shr.u64 	%rd260, %rd22, 21;
	or.b64  	%rd261, %rd260, %rd258;
	cvt.rn.f32.u64 	%f297, %rd261;
	mul.f32 	%f298, %f297, 0f25000000;
	sub.f32 	%f299, %f285, %f282;
	add.f32 	%f300, %f299, 0fC0000000;
	mul.f32 	%f301, %f300, %f298;
	cvt.f64.f32 	%fd45, %f301;
	add.f64 	%fd46, %fd45, 0d3FF0000000000000;
	mul.f32 	%f48, %f282, 0f3F000000;
	cvt.f64.f32 	%fd47, %f48;
	add.f64 	%fd48, %fd46, %fd47;
	cvt.rn.f32.f64 	%f49, %fd48;
	mov.f32 	%f302, 0f40800000;
	sub.f32 	%f303, %f302, %f296;
	div.rn.f32 	%f304, %f303, %f295;
	mul.f32 	%f50, %f304, %f304;
	mov.f32 	%f305, 0f40A00000;
	sub.f32 	%f306, %f305, %f296;
	div.rn.f32 	%f307, %f306, %f295;
	mul.f32 	%f51, %f307, %f307;
	mov.b32 	%r287, 1;
$L__BB0_130:
	cvt.rn.f32.u32 	%f308, %r287;
	sub.f32 	%f309, %f308, %f47;
	div.rn.f32 	%f310, %f309, %f46;
	shl.b32 	%r62, %r287, 7;
	add.s32 	%r63, %r287, 1;
	fma.rn.f32 	%f52, %f310, %f310, %f50;
	fma.rn.f32 	%f53, %f310, %f310, %f51;
	mov.b32 	%r289, 1;
$L__BB0_131:
	cvt.rn.f32.u32 	%f311, %r289;
	sub.f32 	%f312, %f311, %f49;
	div.rn.f32 	%f313, %f312, %f48;
	mul.f32 	%f54, %f313, %f313;
	shl.b32 	%r185, %r289, 3;
	add.s32 	%r66, %r185, %r62;
	add.s32 	%r289, %r289, 1;
	add.f32 	%f314, %f54, %f52;
	setp.geu.f32 	%p80, %f314, 0f3F800000;
	cvt.u64.u32 	%rd262, %r66;
	add.s64 	%rd23, %rd1, %rd262;
	@%p80 bra 	$L__BB0_141;
	mov.b16 	%rs81, 1;
	st.local.u8 	[%rd23+4], %rs81;
	setp.gt.u32 	%p81, %r66, 2042;
	@%p81 bra 	$L__BB0_134;
	mov.b16 	%rs82, 1;
	st.local.u8 	[%rd23+5], %rs82;
$L__BB0_134:
	mov.b16 	%rs83, 1;
	st.local.u8 	[%rd23+3], %rs83;
	setp.gt.u32 	%p82, %r66, 1915;
	@%p82 bra 	$L__BB0_136;
	mov.b16 	%rs84, 1;
	st.local.u8 	[%rd23+132], %rs84;
$L__BB0_136:
	mov.b16 	%rs85, 1;
	st.local.u8 	[%rd23+-124], %rs85;
	setp.gt.u32 	%p83, %r66, 2035;
	@%p83 bra 	$L__BB0_138;
	mov.b16 	%rs86, 1;
	st.local.u8 	[%rd23+12], %rs86;
$L__BB0_138:
	mov.b16 	%rs87, 1;
	st.local.u8 	[%rd23+-4], %rs87;
	setp.ge.s32 	%p84, %r299, %r287;
	@%p84 bra 	$L__BB0_141;
	ld.local.u8 	%rs88, [%rd23+132];
	setp.eq.s16 	%p85, %rs88, 0;
	@%p85 bra 	$L__BB0_141;
	mov.u32 	%r299, %r63;
$L__BB0_141:
	add.f32 	%f315, %f54, %f53;
	setp.geu.f32 	%p86, %f315, 0f3F800000;
	@%p86 bra 	$L__BB0_151;
	mov.b16 	%rs89, 1;
	st.local.u8 	[%rd23+5], %rs89;
	setp.gt.u32 	%p87, %r66, 2041;
	@%p87 bra 	$L__BB0_144;
	mov.b16 	%rs90, 1;
	st.local.u8 	[%rd23+6], %rs90;
$L__BB0_144:
	mov.b16 	%rs91, 1;
	st.local.u8 	[%rd23+4], %rs91;
	setp.gt.u32 	%p88, %r66, 1914;
	@%p88 bra 	$L__BB0_146;
	mov.b16 	%rs92, 1;
	st.local.u8 	[%rd23+133], %rs92;
$L__BB0_146:
	mov.b16 	%rs93, 1;
	st.local.u8 	[%rd23+-123], %rs93;
	setp.gt.u32 	%p89, %r66, 2034;
	@%p89 bra 	$L__BB0_148;
	mov.b16 	%rs94, 1;
	st.local.u8 	[%rd23+13], %rs94;
$L__BB0_148:
	mov.b16 	%rs95, 1;
	st.local.u8 	[%rd23+-3], %rs95;
	setp.ge.s32 	%p90, %r299, %r287;
	@%p90 bra 	$L__BB0_151;
	ld.local.u8 	%rs96, [%rd23+133];
	setp.eq.s16 	%p91, %rs96, 0;
	@%p91 bra 	$L__BB0_151;
	mov.u32 	%r299, %r63;
$L__BB0_151:
	setp.ne.s32 	%p92, %r289, 16;
	@%p92 bra 	$L__BB0_131;
	setp.ne.s32 	%p93, %r63, 16;
	mov.u32 	%r287, %r63;
	@%p93 bra 	$L__BB0_130;
	setp.eq.s32 	%p94, %r9, 6;
	@%p94 bra 	$L__BB0_178;
	mad.lo.s64 	%rd263, %rd22, 806876925344, 352;
	and.b64  	%rd264, %rd263, 9007199120523264;
	mad.lo.s64 	%rd265, %rd22, 8602081037417187945, 277363943098;
	shr.u64 	%rd266, %rd265, 21;
	and.b64  	%rd267, %rd266, 134217727;
	or.b64  	%rd268, %rd267, %rd264;
	cvt.rn.f32.u64 	%f316, %rd268;
	mul.f32 	%f317, %f316, 0f25000000;
	fma.rn.f32 	%f318, %f317, 0f40C00000, 0f40400000;
	mad.lo.s64 	%rd269, %rd22, 1736862336005215904, 2666505958129870752;
	and.b64  	%rd270, %rd269, 9007199120523264;
	mad.lo.s64 	%rd271, %rd22, 5985058416696778513, -8542997297661424380;
	shr.u64 	%rd272, %rd271, 21;
	and.b64  	%rd273, %rd272, 134217727;
	or.b64  	%rd274, %rd273, %rd270;
	cvt.rn.f32.u64 	%f319, %rd274;
	mul.f32 	%f320, %f319, 0f25000000;
	fma.rn.f32 	%f321, %f320, 0f40800000, 0f40000000;
	mad.lo.s64 	%rd275, %rd22, 8074320948992935840, 7136985854854846432;
	and.b64  	%rd276, %rd275, 9007199120523264;
	mad.lo.s64 	%rd277, %rd22, 3291645168302270457, 7610264652607923550;
	shr.u64 	%rd278, %rd277, 21;
	and.b64  	%rd279, %rd278, 134217727;
	or.b64  	%rd280, %rd279, %rd276;
	cvt.rn.f32.u64 	%f322, %rd280;
	mul.f32 	%f323, %f322, 0f25000000;
	fma.rn.f32 	%f324, %f323, 0f40C00000, 0f40400000;
	mad.lo.s64 	%rd281, %rd22, -2916371511461322592, 235018523926831648;
	and.b64  	%rd282, %rd281, 9007199120523264;
	mad.lo.s64 	%rd283, %rd22, -9074342819406700767, -5606844396619504056;
	shr.u64 	%rd284, %rd283, 21;
	and.b64  	%rd285, %rd284, 134217727;
	or.b64  	%rd286, %rd285, %rd282;
	cvt.rn.f32.u64 	%f325, %rd286;
	mul.f32 	%f326, %f325, 0f25000000;
	mov.f32 	%f327, 0f41800000;
	sub.f32 	%f328, %f327, %f318;
	add.f32 	%f329, %f328, 0fC0000000;
	mul.f32 	%f330, %f329, %f326;
	cvt.f64.f32 	%fd49, %f330;
	add.f64 	%fd50, %fd49, 0d3FF0000000000000;
	mul.f32 	%f55, %f318, 0f3F000000;
	cvt.f64.f32 	%fd51, %f55;
	add.f64 	%fd52, %fd50, %fd51;
	cvt.rn.f32.f64 	%f56, %fd52;
	mad.lo.s64 	%rd287, %rd22, -5767942083884293728, 2166472365865145952;
	and.b64  	%rd288, %rd287, 9007199120523264;
	mad.lo.s64 	%rd289, %rd22, 8516608297355546249, 5002501197739141698;
	shr.u64 	%rd290, %rd289, 21;
	and.b64  	%rd291, %rd290, 134217727;
	or.b64  	%rd292, %rd291, %rd288;
	cvt.rn.f32.u64 	%f331, %rd292;
	mul.f32 	%f332, %f331, 0f25000000;
	mov.f32 	%f333, 0f41000000;
	sub.f32 	%f334, %f333, %f321;
	add.f32 	%f335, %f334, 0fC0800000;
	fma.rn.f32 	%f336, %f335, %f332, 0f40000000;
	mul.f32 	%f337, %f321, 0f3F000000;
	add.f32 	%f338, %f337, %f336;
	mad.lo.s64 	%rd293, %rd22, -6139963625922049376, 3532922392471487648;
	and.b64  	%rd294, %rd293, 9007199120523264;
	mad.lo.s64 	%rd295, %rd22, 9129106078405546033, 8376084869815652300;
	shr.u64 	%rd296, %rd295, 21;
	and.b64  	%rd297, %rd296, 134217727;
	or.b64  	%rd298, %rd297, %rd294;
	cvt.rn.f32.u64 	%f339, %rd298;
	mul.f32 	%f340, %f339, 0f25000000;
	sub.f32 	%f341, %f327, %f324;
	add.f32 	%f342, %f341, 0fC0000000;
	mul.f32 	%f343, %f342, %f340;
	cvt.f64.f32 	%fd53, %f343;
	add.f64 	%fd54, %fd53, 0d3FF0000000000000;
	mul.f32 	%f57, %f324, 0f3F000000;
	cvt.f64.f32 	%fd55, %f57;
	add.f64 	%fd56, %fd54, %fd55;
	cvt.rn.f32.f64 	%f58, %fd56;
	mov.f32 	%f344, 0f40800000;
	sub.f32 	%f345, %f344, %f338;
	div.rn.f32 	%f346, %f345, %f337;
	mul.f32 	%f59, %f346, %f346;
	mov.f32 	%f347, 0f40A00000;
	sub.f32 	%f348, %f347, %f338;
	div.rn.f32 	%f349, %f348, %f337;
	mul.f32 	%f60, %f349, %f349;
	add.s64 	%rd24, %rd1, 12;
	mov.b32 	%r293, 1;
$L__BB0_155:
	cvt.rn.f32.u32 	%f350, %r293;
	sub.f32 	%f351, %f350, %f56;
	div.rn.f32 	%f352, %f351, %f55;
	shl.b32 	%r295, %r293, 7;
	add.s32 	%r73, %r293, 1;
	fma.rn.f32 	%f61, %f352, %f352, %f59;
	fma.rn.f32 	%f62, %f352, %f352, %f60;
	cvt.u64.u32 	%rd299, %r295;
	add.s64 	%rd315, %rd24, %rd299;
	mov.b32 	%r296, 8;
	mov.b32 	%r294, -15;
$L__BB0_156:
	add.s32 	%r189, %r294, 16;
	cvt.rn.f32.u32 	%f353, %r189;
	sub.f32 	%f354, %f353, %f58;
	div.rn.f32 	%f355, %f354, %f57;
	mul.f32 	%f63, %f355, %f355;
	add.s32 	%r295, %r295, 8;
	add.f32 	%f356, %f63, %f61;
	setp.geu.f32 	%p95, %f356, 0f3F800000;
	@%p95 bra 	$L__BB0_166;
	mov.b16 	%rs97, 1;
	st.local.u8 	[%rd315], %rs97;
	setp.gt.u32 	%p96, %r295, 2042;
	@%p96 bra 	$L__BB0_159;
	mov.b16 	%rs98, 1;
	st.local.u8 	[%rd315+1], %rs98;
$L__BB0_159:
	mov.b16 	%rs99, 1;
	st.local.u8 	[%rd315+-1], %rs99;
	setp.gt.u32 	%p97, %r295, 1915;
	@%p97 bra 	$L__BB0_161;
	mov.b16 	%rs100, 1;
	st.local.u8 	[%rd315+128], %rs100;
$L__BB0_161:
	mov.b16 	%rs101, 1;
	st.local.u8 	[%rd315+-128], %rs101;
	setp.gt.u32 	%p98, %r295, 2035;
	@%p98 bra 	$L__BB0_163;
	mov.b16 	%rs102, 1;
	st.local.u8 	[%rd315+8], %rs102;
$L__BB0_163:
	mov.b16 	%rs103, 1;
	st.local.u8 	[%rd315+-8], %rs103;
	setp.ge.s32 	%p99, %r299, %r293;
	@%p99 bra 	$L__BB0_166;
	ld.local.u8 	%rs104, [%rd315+128];
	setp.eq.s16 	%p100, %rs104, 0;
	@%p100 bra 	$L__BB0_166;
	mov.u32 	%r299, %r73;
$L__BB0_166:
	add.f32 	%f357, %f63, %f62;
	setp.geu.f32 	%p101, %f357, 0f3F800000;
	@%p101 bra 	$L__BB0_176;
	mov.b16 	%rs105, 1;
	st.local.u8 	[%rd315+1], %rs105;
	setp.gt.u32 	%p102, %r295, 2041;
	@%p102 bra 	$L__BB0_169;
	mov.b16 	%rs106, 1;
	st.local.u8 	[%rd315+2], %rs106;
$L__BB0_169:
	mov.b16 	%rs107, 1;
	st.local.u8 	[%rd315], %rs107;
	setp.gt.u32 	%p103, %r295, 1914;
	@%p103 bra 	$L__BB0_171;
	mov.b16 	%rs108, 1;
	st.local.u8 	[%rd315+129], %rs108;
$L__BB0_171:
	mov.b16 	%rs109, 1;
	st.local.u8 	[%rd315+-127], %rs109;
	setp.gt.u32 	%p104, %r295, 2034;
	@%p104 bra 	$L__BB0_173;
	mov.b16 	%rs110, 1;
	st.local.u8 	[%rd315+9], %rs110;
$L__BB0_173:
	mov.b16 	%rs111, 1;
	st.local.u8 	[%rd315+-7], %rs111;
	setp.ge.s32 	%p105, %r299, %r293;
	@%p105 bra 	$L__BB0_176;
	ld.local.u8 	%rs112, [%rd315+129];
	setp.eq.s16 	%p106, %rs112, 0;
	@%p106 bra 	$L__BB0_176;
	mov.u32 	%r299, %r73;
$L__BB0_176:
	add.s32 	%r296, %r296, 8;
	add.s32 	%r294, %r294, 1;
	add.s64 	%rd315, %rd315, 8;
	setp.ne.s32 	%p107, %r296, 128;
	@%p107 bra 	$L__BB0_156;
	setp.ne.s32 	%p108, %r73, 16;
	mov.u32 	%r293, %r73;
	@%p108 bra 	$L__BB0_155;
$L__BB0_178:
	setp.lt.s32 	%p109, %r299, 14;
	@%p109 bra 	$L__BB0_230;
	mov.b32 	%r301, 0;
$L__BB0_180:
	shl.b32 	%r85, %r301, 7;
	add.s32 	%r86, %r85, 133;
	add.s32 	%r87, %r85, 772;
	add.s32 	%r88, %r85, 773;
	add.s32 	%r89, %r85, 896;
	add.s32 	%r90, %r85, 1280;
	add.s32 	%r91, %r85, 1668;
	mov.b32 	%r302, 0;
$L__BB0_181:
	shl.b32 	%r93, %r302, 3;
	add.s32 	%r193, %r93, %r85;
	add.s32 	%r94, %r193, 85;
	setp.gt.s32 	%p110, %r94, 2047;
	cvt.s64.s32 	%rd300, %r94;
	add.s64 	%rd28, %rd1, %rd300;
	mov.b32 	%r304, 0;
	@%p110 bra 	$L__BB0_183;
	ld.local.u8 	%rs113, [%rd28];
	setp.eq.s16 	%p111, %rs113, 0;
	mov.b32 	%r304, 1;
	@%p111 bra 	$L__BB0_228;
$L__BB0_183:
	add.s32 	%r196, %r93, %r86;
	add.s32 	%r197, %r196, 64;
	setp.gt.s32 	%p112, %r197, 2047;
	@%p112 bra 	$L__BB0_185;
	ld.local.u8 	%rs114, [%rd28+112];
	setp.ne.s16 	%p113, %rs114, 0;
	selp.u32 	%r198, 1, 0, %p113;
	add.s32 	%r304, %r304, %r198;
	setp.eq.s16 	%p114, %rs114, 0;
	@%p114 bra 	$L__BB0_228;
$L__BB0_185:
	add.s32 	%r98, %r193, 88;
	add.s32 	%r200, %r193, 221;
	setp.gt.s32 	%p115, %r200, 2047;
	@%p115 bra 	$L__BB0_187;
	ld.local.u8 	%rs115, [%rd28+136];
	setp.ne.s16 	%p116, %rs115, 0;
	selp.u32 	%r201, 1, 0, %p116;
	add.s32 	%r304, %r304, %r201;
	setp.eq.s16 	%p117, %rs115, 0;
	@%p117 bra 	$L__BB0_228;
$L__BB0_187:
	add.s32 	%r202, %r193, 317;
	setp.gt.s32 	%p118, %r202, 2047;
	@%p118 bra 	$L__BB0_189;
	ld.local.u8 	%rs116, [%rd28+232];
	setp.ne.s16 	%p119, %rs116, 0;
	selp.u32 	%r203, 1, 0, %p119;
	add.s32 	%r304, %r304, %r203;
	setp.eq.s16 	%p120, %rs116, 0;
	@%p120 bra 	$L__BB0_228;
$L__BB0_189:
	add.s32 	%r204, %r98, 261;
	setp.gt.s32 	%p121, %r204, 2047;
	@%p121 bra 	$L__BB0_191;
	ld.local.u8 	%rs117, [%rd28+264];
	setp.ne.s16 	%p122, %rs117, 0;
	selp.u32 	%r205, 1, 0, %p122;
	add.s32 	%r304, %r304, %r205;
	setp.eq.s16 	%p123, %rs117, 0;
	@%p123 bra 	$L__BB0_228;
$L__BB0_191:
	add.s32 	%r106, %r193, 16;
	add.s32 	%r208, %r193, 660;
	setp.gt.s32 	%p124, %r208, 2047;
	@%p124 bra 	$L__BB0_193;
	ld.local.u8 	%rs118, [%rd28+575];
	setp.ne.s16 	%p125, %rs118, 0;
	selp.u32 	%r209, 1, 0, %p125;
	add.s32 	%r304, %r304, %r209;
	setp.eq.s16 	%p126, %rs118, 0;
	@%p126 bra 	$L__BB0_228;
$L__BB0_193:
	add.s32 	%r210, %r94, 640;
	setp.gt.s32 	%p127, %r210, 2047;
	@%p127 bra 	$L__BB0_195;
	ld.local.u8 	%rs119, [%rd28+640];
	setp.ne.s16 	%p128, %rs119, 0;
	selp.u32 	%r211, 1, 0, %p128;
	add.s32 	%r304, %r304, %r211;
	setp.eq.s16 	%p129, %rs119, 0;
	@%p129 bra 	$L__BB0_228;
$L__BB0_195:
	add.s32 	%r212, %r98, 645;
	setp.gt.s32 	%p130, %r212, 2047;
	@%p130 bra 	$L__BB0_197;
	ld.local.u8 	%rs120, [%rd28+648];
	setp.ne.s16 	%p131, %rs120, 0;
	selp.u32 	%r213, 1, 0, %p131;
	add.s32 	%r304, %r304, %r213;
	setp.eq.s16 	%p132, %rs120, 0;
	@%p132 bra 	$L__BB0_228;
$L__BB0_197:
	add.s32 	%r215, %r93, %r87;
	add.s32 	%r216, %r215, 8;
	setp.gt.s32 	%p133, %r216, 2047;
	@%p133 bra 	$L__BB0_199;
	ld.local.u8 	%rs121, [%rd28+695];
	setp.ne.s16 	%p134, %rs121, 0;
	selp.u32 	%r217, 1, 0, %p134;
	add.s32 	%r304, %r304, %r217;
	setp.eq.s16 	%p135, %rs121, 0;
	@%p135 bra 	$L__BB0_228;
$L__BB0_199:
	add.s32 	%r219, %r93, %r88;
	add.s32 	%r220, %r219, 32;
	setp.gt.s32 	%p136, %r220, 2047;
	@%p136 bra 	$L__BB0_201;
	ld.local.u8 	%rs122, [%rd28+720];
	setp.ne.s16 	%p137, %rs122, 0;
	selp.u32 	%r221, 1, 0, %p137;
	add.s32 	%r304, %r304, %r221;
	setp.eq.s16 	%p138, %rs122, 0;
	@%p138 bra 	$L__BB0_228;
$L__BB0_201:
	add.s32 	%r222, %r193, 829;
	setp.gt.s32 	%p139, %r222, 2047;
	@%p139 bra 	$L__BB0_203;
	ld.local.u8 	%rs123, [%rd28+744];
	setp.ne.s16 	%p140, %rs123, 0;
	selp.u32 	%r223, 1, 0, %p140;
	add.s32 	%r304, %r304, %r223;
	setp.eq.s16 	%p141, %rs123, 0;
	@%p141 bra 	$L__BB0_228;
$L__BB0_203:
	add.s32 	%r224, %r93, %r89;
	add.s32 	%r119, %r224, 108;
	setp.gt.s32 	%p142, %r119, 2047;
	@%p142 bra 	$L__BB0_205;
	ld.local.u8 	%rs124, [%rd28+919];
	setp.ne.s16 	%p143, %rs124, 0;
	selp.u32 	%r225, 1, 0, %p143;
	add.s32 	%r304, %r304, %r225;
	setp.eq.s16 	%p144, %rs124, 0;
	@%p144 bra 	$L__BB0_228;
$L__BB0_205:
	add.s32 	%r226, %r193, 1028;
	setp.gt.s32 	%p145, %r226, 2047;
	@%p145 bra 	$L__BB0_207;
	ld.local.u8 	%rs125, [%rd28+943];
	setp.ne.s16 	%p146, %rs125, 0;
	selp.u32 	%r227, 1, 0, %p146;
	add.s32 	%r304, %r304, %r227;
	setp.eq.s16 	%p147, %rs125, 0;
	@%p147 bra 	$L__BB0_228;
$L__BB0_207:
	add.s32 	%r228, %r119, 128;
	setp.gt.s32 	%p148, %r228, 2047;
	@%p148 bra 	$L__BB0_209;
	ld.local.u8 	%rs126, [%rd28+1047];
	setp.ne.s16 	%p149, %rs126, 0;
	selp.u32 	%r229, 1, 0, %p149;
	add.s32 	%r304, %r304, %r229;
	setp.eq.s16 	%p150, %rs126, 0;
	@%p150 bra 	$L__BB0_228;
$L__BB0_209:
	add.s32 	%r230, %r119, 256;
	setp.gt.s32 	%p151, %r230, 2047;
	@%p151 bra 	$L__BB0_211;
	ld.local.u8 	%rs127, [%rd28+1175];
	setp.ne.s16 	%p152, %rs127, 0;
	selp.u32 	%r231, 1, 0, %p152;
	add.s32 	%r304, %r304, %r231;
	setp.eq.s16 	%p153, %rs127, 0;
	@%p153 bra 	$L__BB0_228;
$L__BB0_211:
	add.s32 	%r232, %r93, %r90;
	add.s32 	%r128, %r232, 109;
	setp.gt.s32 	%p154, %r128, 2047;
	@%p154 bra 	$L__BB0_213;
	ld.local.u8 	%rs128, [%rd28+1304];
	setp.ne.s16 	%p155, %rs128, 0;
	selp.u32 	%r233, 1, 0, %p155;
	add.s32 	%r304, %r304, %r233;
	setp.eq.s16 	%p156, %rs128, 0;
	@%p156 bra 	$L__BB0_228;
$L__BB0_213:
	add.s32 	%r234, %r106, 1412;
	setp.gt.s32 	%p157, %r234, 2047;
	@%p157 bra 	$L__BB0_215;
	ld.local.u8 	%rs129, [%rd28+1343];
	setp.ne.s16 	%p158, %rs129, 0;
	selp.u32 	%r235, 1, 0, %p158;
	add.s32 	%r304, %r304, %r235;
	setp.eq.s16 	%p159, %rs129, 0;
	@%p159 bra 	$L__BB0_228;
$L__BB0_215:
	add.s32 	%r236, %r119, 512;
	setp.gt.s32 	%p160, %r236, 2047;
	@%p160 bra 	$L__BB0_217;
	ld.local.u8 	%rs130, [%rd28+1431];
	setp.ne.s16 	%p161, %rs130, 0;
	selp.u32 	%r237, 1, 0, %p161;
	add.s32 	%r304, %r304, %r237;
	setp.eq.s16 	%p162, %rs130, 0;
	@%p162 bra 	$L__BB0_228;
$L__BB0_217:
	add.s32 	%r238, %r119, 640;
	setp.gt.s32 	%p163, %r238, 2047;
	@%p163 bra 	$L__BB0_219;
	ld.local.u8 	%rs131, [%rd28+1559];
	setp.ne.s16 	%p164, %rs131, 0;
	selp.u32 	%r239, 1, 0, %p164;
	add.s32 	%r304, %r304, %r239;
	setp.eq.s16 	%p165, %rs131, 0;
	@%p165 bra 	$L__BB0_228;
$L__BB0_219:
	add.s32 	%r240, %r128, 256;
	setp.gt.s32 	%p166, %r240, 2047;
	@%p166 bra 	$L__BB0_221;
	ld.local.u8 	%rs132, [%rd28+1560];
	setp.ne.s16 	%p167, %rs132, 0;
	selp.u32 	%r241, 1, 0, %p167;
	add.s32 	%r304, %r304, %r241;
	setp.eq.s16 	%p168, %rs132, 0;
	@%p168 bra 	$L__BB0_228;
$L__BB0_221:
	add.s32 	%r243, %r93, %r91;
	add.s32 	%r244, %r243, 96;
	setp.gt.s32 	%p169, %r244, 2047;
	@%p169 bra 	$L__BB0_223;
	ld.local.u8 	%rs133, [%rd28+1679];
	setp.ne.s16 	%p170, %rs133, 0;
	selp.u32 	%r245, 1, 0, %p170;
	add.s32 	%r304, %r304, %r245;
	setp.eq.s16 	%p171, %rs133, 0;
	@%p171 bra 	$L__BB0_228;
$L__BB0_223:
	add.s32 	%r246, %r193, 1876;
	setp.gt.s32 	%p172, %r246, 2047;
	@%p172 bra 	$L__BB0_226;
	ld.local.u8 	%rs134, [%rd28+1791];
	setp.ne.s16 	%p173, %rs134, 0;
	selp.u32 	%r247, 1, 0, %p173;
	add.s32 	%r304, %r304, %r247;
	setp.eq.s16 	%p174, %rs134, 0;
	@%p174 bra 	$L__BB0_228;
	setp.gt.u32 	%p175, %r304, 21;
	@%p175 bra 	$L__BB0_232;
$L__BB0_226:
	add.s32 	%r248, %r94, 1792;
	setp.gt.s32 	%p176, %r248, 2047;
	@%p176 bra 	$L__BB0_228;
	ld.local.u8 	%rs135, [%rd28+1792];
	setp.ne.s16 	%p177, %rs135, 0;
	selp.u32 	%r249, 1, 0, %p177;
	add.s32 	%r250, %r304, %r249;
	setp.gt.u32 	%p178, %r250, 21;
	and.pred  	%p179, %p177, %p178;
	@%p179 bra 	$L__BB0_232;
$L__BB0_228:
	add.s32 	%r302, %r302, 1;
	setp.ne.s32 	%p180, %r302, 3;
	@%p180 bra 	$L__BB0_181;
	add.s32 	%r301, %r301, 1;
	setp.ne.s32 	%p181, %r301, 3;
	@%p181 bra 	$L__BB0_180;
$L__BB0_230:
	ret;
$L__BB0_231:
	cvt.u64.u32 	%rd39, %r2;
	mul.lo.s64 	%rd40, %rd4, %rd39;
	shr.u64 	%rd41, %rd40, 31;
	cvt.u32.u64 	%r255, %rd41;
	bra.uni 	$L__BB0_4;
$L__BB0_232:
	ld.global.u32 	%r252, [numWritten];
	mul.wide.s32 	%rd301, %r252, 8;
	mov.u64 	%rd302, ret;
	add.s64 	%rd303, %rd302, %rd301;
	and.b64  	%rd304, %rd2, 281474976710655;
	st.global.u64 	[%rd303], %rd304;
	mul.wide.s32 	%rd305, %r252, 4;
	mov.u64 	%rd306, lX;
	add.s64 	%rd307, %rd306, %rd305;
	mov.b32 	%r253, 0;
	st.global.u32 	[%rd307], %r253;
	mov.u64 	%rd308, lY;
	add.s64 	%rd309, %rd308, %rd305;
	st.global.u32 	[%rd309], %r253;
	mov.u64 	%rd310, lZ;
	add.s64 	%rd311, %rd310, %rd305;
	st.global.u32 	[%rd311], %r253;
	atom.global.add.u32 	%r254, [numWritten], 1;
	bra.uni 	$L__BB0_230;

}


// ===== COMPILED SASS (sm_100) =====

	.target	sm_100

	.elftype	@"ET_EXEC"


//--------------------- .note.nv.tkinfo           --------------------------
	.section	.note.nv.tkinfo,"",@"SHT_NOTE"
	.sectionflags	@"SHF_NOTE_NV_TKINFO"
	.tkinfo
        /*0018*/ 	.word	0x00000002
        /*0030*/ 	.string	""
        /*0030*/ 	.string	"ptxas"
        /*0030*/ 	.string	"Cuda compilation tools, release 13.0, V13.0.88"
        /*0030*/ 	.string	"Build cuda_13.0.r13.0/compiler.36424714_0"
        /*0030*/ 	.string	"-arch sm_100 -m 64 "



//--------------------- .note.nv.cuinfo           --------------------------
	.section	.note.nv.cuinfo,"",@"SHT_NOTE"
	.sectionflags	@"SHF_NOTE_NV_CUINFO"
        /*0018*/ 	.short	0x0002
        /*001a*/ 	.short	0x0064
        /*001c*/ 	.short	0x0082
	.zero		2


//--------------------- .nv.info                  --------------------------
	.section	.nv.info,"",@"SHT_CUDA_INFO"
	.align	4


	//----- nvinfo : EIATTR_REGCOUNT
	.align		4
        /*0000*/ 	.byte	0x04, 0x2f
        /*0002*/ 	.short	(.L_8 - .L_7)
	.align		4
.L_7:
        /*0004*/ 	.word	index@(_Z8m_kernelx)
        /*0008*/ 	.word	0x00000026


	//----- nvinfo : EIATTR_FRAME_SIZE
	.align		4
.L_8:
        /*000c*/ 	.byte	0x04, 0x11
        /*000e*/ 	.short	(.L_10 - .L_9)
	.align		4
.L_9:
        /*0010*/ 	.word	index@($__internal_0_$__cuda_sm3x_div_rn_noftz_f32_slowpath)
        /*0014*/ 	.word	0x00000800


	//----- nvinfo : EIATTR_FRAME_SIZE
	.align		4
.L_10:
        /*0018*/ 	.byte	0x04, 0x11
        /*001a*/ 	.short	(.L_12 - .L_11)
	.align		4
.L_11:
        /*001c*/ 	.word	index@(_Z8m_kernelx)
        /*0020*/ 	.word	0x00000800


	//----- nvinfo : EIATTR_MIN_STACK_SIZE
	.align		4
.L_12:
        /*0024*/ 	.byte	0x04, 0x12
        /*0026*/ 	.short	(.L_14 - .L_13)
	.align		4
.L_13:
        /*0028*/ 	.word	index@(_Z8m_kernelx)
        /*002c*/ 	.word	0x00000800
.L_14:


//--------------------- .nv.compat                --------------------------
	.section	.nv.compat,"",@"SHT_CUDA_COMPAT_INFO"
	.align	4
        /*0000*/ 	.byte	0x02, 0x09, 0x00, 0x00, 0x02, 0x02, 0x01, 0x00, 0x02, 0x05, 0x05, 0x00, 0x03, 0x07, 0x01, 0x01
        /*0010*/ 	.byte	0x02, 0x03, 0x00, 0x00, 0x02, 0x06, 0x01, 0x00, 0x04, 0x0b, 0x08, 0x00, 0x01, 0x00, 0x00, 0x00
        /*0020*/ 	.byte	0x00, 0x00, 0x00, 0x00


//--------------------- .nv.info._Z8m_kernelx     --------------------------
	.section	.nv.info._Z8m_kernelx,"",@"SHT_CUDA_INFO"
	.sectionflags	@""
	.align	4


	//----- nvinfo : EIATTR_CUDA_API_VERSION
	.align		4
        /*0000*/ 	.byte	0x04, 0x37
        /*0002*/ 	.short	(.L_16 - .L_15)
.L_15:
        /*0004*/ 	.word	0x00000082


	//----- nvinfo : EIATTR_KPARAM_INFO
	.align		4
.L_16:
        /*0008*/ 	.byte	0x04, 0x17
        /*000a*/ 	.short	(.L_18 - .L_17)
.L_17:
        /*000c*/ 	.word	0x00000000
        /*0010*/ 	.short	0x0000
        /*0012*/ 	.short	0x0000
        /*0014*/ 	.byte	0x00, 0xf0, 0x21, 0x00


	//----- nvinfo : EIATTR_SPARSE_MMA_MASK
	.align		4
.L_18:
        /*0018*/ 	.byte	0x03, 0x50
        /*001a*/ 	.short	0x0000


	//----- nvinfo : EIATTR_MAXREG_COUNT
	.align		4
        /*001c*/ 	.byte	0x03, 0x1b
        /*001e*/ 	.short	0x00ff


	//----- nvinfo : EIATTR_MERCURY_ISA_VERSION
	.align		4
        /*0020*/ 	.byte	0x03, 0x5f
        /*0022*/ 	.short	0x0101


	//----- nvinfo : EIATTR_INT_WARP_WIDE_INSTR_OFFSETS
	.align		4
        /*0024*/ 	.byte	0x04, 0x31
        /*0026*/ 	.short	(.L_20 - .L_19)


	//   ....[0]....
.L_19:
        /*0028*/ 	.word	0x0000b5c0


	//----- nvinfo : EIATTR_VRC_CTA_INIT_COUNT
	.align		4
.L_20:
        /*002c*/ 	.byte	0x02, 0x4a
	.zero		1
	.zero		1


	//----- nvinfo : EIATTR_EXIT_INSTR_OFFSETS
	.align		4
        /*0030*/ 	.byte	0x04, 0x1c
        /*0032*/ 	.short	(.L_22 - .L_21)


	//   ....[0]....
.L_21:
        /*0034*/ 	.word	0x00000100


	//   ....[1]....
        /*0038*/ 	.word	0x000006b0


	//   ....[2]....
        /*003c*/ 	.word	0x00000700


	//   ....[3]....
        /*0040*/ 	.word	0x00008070


	//   ....[4]....
        /*0044*/ 	.word	0x0000acd0


	//   ....[5]....
        /*0048*/ 	.word	0x0000ad00


	//   ....[6]....
        /*004c*/ 	.word	0x0000ad30


	//   ....[7]....
        /*0050*/ 	.word	0x0000ad60


	//   ....[8]....
        /*0054*/ 	.word	0x0000ad90


	//   ....[9]....
        /*0058*/ 	.word	0x0000adc0


	//   ....[10]....
        /*005c*/ 	.word	0x0000adf0


	//   ....[11]....
        /*0060*/ 	.word	0x0000ae20


	//   ....[12]....
        /*0064*/ 	.word	0x0000ae50


	//   ....[13]....
        /*0068*/ 	.word	0x0000ae80


	//   ....[14]....
        /*006c*/ 	.word	0x0000aeb0


	//   ....[15]....
        /*0070*/ 	.word	0x0000aee0


	//   ....[16]....
        /*0074*/ 	.word	0x0000af10


	//   ....[17]....
        /*0078*/ 	.word	0x0000af40


	//   ....[18]....
        /*007c*/ 	.word	0x0000af70


	//   ....[19]....
        /*0080*/ 	.word	0x0000afa0


	//   ....[20]....
        /*0084*/ 	.word	0x0000afd0


	//   ....[21]....
        /*0088*/ 	.word	0x0000b000


	//   ....[22]....
        /*008c*/ 	.word	0x0000b030


	//   ....[23]....
        /*0090*/ 	.word	0x0000b060


	//   ....[24]....
        /*0094*/ 	.word	0x0000b090


	//   ....[25]....
        /*0098*/ 	.word	0x0000b4b0


	//   ....[26]....
        /*009c*/ 	.word	0x0000b530


	//   ....[27]....
        /*00a0*/ 	.word	0x0000b6b0


	//----- nvinfo : EIATTR_CRS_STACK_SIZE
	.align		4
.L_22:
        /*00a4*/ 	.byte	0x04, 0x1e
        /*00a6*/ 	.short	(.L_24 - .L_23)
.L_23:
        /*00a8*/ 	.word	0x00000000


	//----- nvinfo : EIATTR_CBANK_PARAM_SIZE
	.align		4
.L_24:
        /*00ac*/ 	.byte	0x03, 0x19
        /*00ae*/ 	.short	0x0008


	//----- nvinfo : EIATTR_PARAM_CBANK
	.align		4
        /*00b0*/ 	.byte	0x04, 0x0a
        /*00b2*/ 	.short	(.L_26 - .L_25)
	.align		4
.L_25:
        /*00b4*/ 	.word	index@(.nv.constant0._Z8m_kernelx)
        /*00b8*/ 	.short	0x0380
        /*00ba*/ 	.short	0x0008


	//----- nvinfo : EIATTR_SW_WAR
	.align		4
.L_26:
        /*00bc*/ 	.byte	0x04, 0x36
        /*00be*/ 	.short	(.L_28 - .L_27)
.L_27:
        /*00c0*/ 	.word	0x00000008
.L_28:


//--------------------- .nv.callgraph             --------------------------
	.section	.nv.callgraph,"",@"SHT_CUDA_CALLGRAPH"
	.align	4
	.sectionentsize	8
	.align		4
        /*0000*/ 	.word	0x00000000
	.align		4
        /*0004*/ 	.word	0xffffffff
	.align		4
        /*0008*/ 	.word	0x00000000
	.align		4
        /*000c*/ 	.word	0xfffffffe
	.align		4
        /*0010*/ 	.word	0x00000000
	.align		4
        /*0014*/ 	.word	0xfffffffd
	.align		4
        /*0018*/ 	.word	0x00000000
	.align		4
        /*001c*/ 	.word	0xfffffffc


//--------------------- .nv.constant4             --------------------------
	.section	.nv.constant4,"a",@progbits
	.align	8
	.align		8
.nv.constant4:
        /*0000*/ 	.dword	ret
	.align		8
        /*0008*/ 	.dword	lX
	.align		8
        /*0010*/ 	.dword	lY
	.align		8
        /*0018*/ 	.dword	lZ
	.align		8
        /*0020*/ 	.dword	numWritten
	.align		8
        /*0028*/ 	.dword	useGPUs
	.align		8
        /*0030*/ 	.dword	useHeight


//--------------------- .text._Z8m_kernelx        --------------------------
	.section	.text._Z8m_kernelx,"ax",@progbits
	.align	128
        .global         _Z8m_kernelx
        .type           _Z8m_kernelx,@function
        .size           _Z8m_kernelx,(.L_x_129 - _Z8m_kernelx)
        .other          _Z8m_kernelx,@"STO_CUDA_ENTRY STV_DEFAULT"
_Z8m_kernelx:
.text._Z8m_kernelx:
[----:B------:R-:W0:Y:S01]  /*0000*/  LDC R1, c[0x0][0x37c] ;  /* 0x0000df00ff017b82 */ /* 0x000e220000000800 */
[----:B------:R-:W1:Y:S07]  /*0010*/  S2R R0, SR_TID.X ;  /* 0x0000000000007919 */ /* 0x000e6e0000002100 */
[----:B------:R-:W1:Y:S01]  /*0020*/  S2UR UR4, SR_CTAID.X ;  /* 0x00000000000479c3 */ /* 0x000e620000002500 */
[----:B------:R-:W2:Y:S01]  /*0030*/  LDCU.64 UR6, c[0x0][0x380] ;  /* 0x00007000ff0677ac */ /* 0x000ea20008000a00 */
[----:B------:R-:W-:-:S02]  /*0040*/  HFMA2 R2, -RZ, RZ, 0, 6.55651092529296875e-07 ;  /* 0x0000000bff027431 */ /* 0x000fc400000001ff */
[----:B0-----:R-:W-:-:S04]  /*0050*/  VIADD R1, R1, 0xfffff800 ;  /* 0xfffff80001017836 */ /* 0x001fc80000000000 */
[----:B------:R-:W1:Y:S02]  /*0060*/  LDC R3, c[0x0][0x360] ;  /* 0x0000d800ff037b82 */ /* 0x000e640000000800 */
[----:B-1----:R-:W-:Y:S02]  /*0070*/  IMAD R0, R3, UR4, R0 ;  /* 0x0000000403007c24 */ /* 0x002fe4000f8e0200 */
[----:B------:R-:W-:-:S03]  /*0080*/  IMAD.MOV.U32 R3, RZ, RZ, 0x0 ;  /* 0x00000000ff037424 */ /* 0x000fc600078e00ff */
[----:B--2---:R-:W-:-:S05]  /*0090*/  IADD3 R5, P0, PT, R0, UR6, RZ ;  /* 0x0000000600057c10 */ /* 0x004fca000ff1e0ff */
[----:B------:R-:W-:Y:S02]  /*00a0*/  IMAD.X R0, RZ, RZ, UR7, P0 ;  /* 0x00000007ff007e24 */ /* 0x000fe400080e06ff */
[----:B------:R-:W-:-:S04]  /*00b0*/  IMAD.WIDE.U32 R20, R5, -0x21131993, R2 ;  /* 0xdeece66d05147825 */ /* 0x000fc800078e0002 */
[----:B------:R-:W-:-:S04]  /*00c0*/  IMAD R0, R0, -0x21131993, RZ ;  /* 0xdeece66d00007824 */ /* 0x000fc800078e02ff */
[----:B------:R-:W-:-:S04]  /*00d0*/  IMAD R5, R5, 0x5, R0 ;  /* 0x0000000505057824 */ /* 0x000fc800078e0200 */
[----:B------:R-:W-:-:S05]  /*00e0*/  IMAD.IADD R5, R21, 0x1, R5 ;  /* 0x0000000115057824 */ /* 0x000fca00078e0205 */
[----:B------:R-:W-:-:S13]  /*00f0*/  LOP3.LUT P0, RZ, R5, 0xe000, RZ, 0xc0, !PT ;  /* 0x0000e00005ff7812 */ /* 0x000fda000780c0ff */
[----:B------:R-:W-:Y:S05]  /*0100*/  @P0 EXIT ;  /* 0x000000000000094d */ /* 0x000fea0003800000 */
[----:B------:R-:W-:Y:S01]  /*0110*/  MOV R6, 0x942de6ba ;  /* 0x942de6ba00067802 */ /* 0x000fe20000000f00 */
[----:B------:R-:W-:Y:S01]  /*0120*/  IMAD R9, R5, -0x4b9ff597, RZ ;  /* 0xb4600a6905097824 */ /* 0x000fe200078e02ff */
[----:B------:R-:W-:Y:S01]  /*0130*/  BSSY.RECONVERGENT B0, `(.L_x_0) ;  /* 0x0000045000007945 */ /* 0x000fe20003800200 */
[----:B------:R-:W-:Y:S02]  /*0140*/  IMAD.MOV.U32 R7, RZ, RZ, 0x40 ;  /* 0x00000040ff077424 */ /* 0x000fe400078e00ff */
[C---:B------:R-:W-:Y:S02]  /*0150*/  IMAD R9, R20.reuse, 0xbb20, R9 ;  /* 0x0000bb2014097824 */ /* 0x040fe400078e0209 */
[----:B------:R-:W-:-:S04]  /*0160*/  IMAD.WIDE.U32 R6, R20, -0x4b9ff597, R6 ;  /* 0xb4600a6914067825 */ /* 0x000fc800078e0006 */
[----:B------:R-:W-:Y:S02]  /*0170*/  IMAD.IADD R7, R7, 0x1, R9 ;  /* 0x0000000107077824 */ /* 0x000fe400078e0209 */
[----:B------:R-:W-:-:S03]  /*0180*/  IMAD R11, R5, -0x42f53b4b, RZ ;  /* 0xbd0ac4b5050b7824 */ /* 0x000fc600078e02ff */
[----:B------:R-:W-:Y:S01]  /*0190*/  SHF.R.U64 R0, R6, 0x11, R7 ;  /* 0x0000001106007819 */ /* 0x000fe20000001207 */
[----:B------:R-:W-:Y:S01]  /*01a0*/  IMAD.MOV.U32 R7, RZ, RZ, 0x21280aa8 ;  /* 0x21280aa8ff077424 */ /* 0x000fe200078e00ff */
[----:B------:R-:W-:Y:S01]  /*01b0*/  MOV R6, 0x544e593d ;  /* 0x544e593d00067802 */ /* 0x000fe20000000f00 */
[----:B------:R-:W-:Y:S01]  /*01c0*/  IMAD R13, R20, 0xce0d498, R11 ;  /* 0x0ce0d498140d7824 */ /* 0x000fe200078e020b */
[----:B------:R-:W-:-:S03]  /*01d0*/  LOP3.LUT R0, R0, 0x7fffffff, RZ, 0xc0, !PT ;  /* 0x7fffffff00007812 */ /* 0x000fc600078ec0ff */
[----:B------:R-:W-:-:S04]  /*01e0*/  IMAD.WIDE.U32 R10, R20, -0x42f53b4b, R6 ;  /* 0xbd0ac4b5140a7825 */ /* 0x000fc800078e0006 */
[----:B------:R-:W-:Y:S01]  /*01f0*/  IMAD.HI.U32 R4, R0, -0x77777777, RZ ;  /* 0x8888888900047827 */ /* 0x000fe200078e00ff */
[----:B------:R-:W-:-:S03]  /*0200*/  MOV R17, R10 ;  /* 0x0000000a00117202 */ /* 0x000fc60000000f00 */
[----:B------:R-:W-:Y:S01]  /*0210*/  IMAD.IADD R11, R11, 0x1, R13 ;  /* 0x000000010b0b7824 */ /* 0x000fe200078e020d */
[----:B------:R-:W-:-:S04]  /*0220*/  SHF.R.U32.HI R9, RZ, 0x6, R4 ;  /* 0x00000006ff097819 */ /* 0x000fc80000011604 */
[----:B------:R-:W-:Y:S01]  /*0230*/  LOP3.LUT R11, R11, 0xffff, RZ, 0xc0, !PT ;  /* 0x0000ffff0b0b7812 */ /* 0x000fe200078ec0ff */
[----:B------:R-:W-:-:S03]  /*0240*/  IMAD R9, R9, -0x78, R0 ;  /* 0xffffff8809097824 */ /* 0x000fc600078e0200 */
[--C-:B------:R-:W-:Y:S01]  /*0250*/  SHF.R.U32.HI R13, RZ, 0x11, R11.reuse ;  /* 0x00000011ff0d7819 */ /* 0x100fe2000001160b */
[C---:B------:R-:W-:Y:S01]  /*0260*/  VIADD R0, R9.reuse, 0x8 ;  /* 0x0000000809007836 */ /* 0x040fe20000000000 */
[----:B------:R-:W-:Y:S02]  /*0270*/  IADD3 R9, PT, PT, R9, 0x7, RZ ;  /* 0x0000000709097810 */ /* 0x000fe40007ffe0ff */
[----:B------:R-:W-:Y:S02]  /*0280*/  SHF.R.U64 R19, R10, 0x11, R11 ;  /* 0x000000110a137819 */ /* 0x000fe4000000120b */
[----:B------:R-:W-:-:S13]  /*0290*/  LOP3.LUT P0, RZ, R0, R9, RZ, 0xc0, !PT ;  /* 0x0000000900ff7212 */ /* 0x000fda000780c0ff */
[-C--:B------:R-:W-:Y:S02]  /*02a0*/  @!P0 IMAD R15, R13, R0.reuse, RZ ;  /* 0x000000000d0f8224 */ /* 0x080fe400078e02ff */
[----:B------:R-:W-:-:S04]  /*02b0*/  @!P0 IMAD.WIDE.U32 R12, R19, R0, RZ ;  /* 0x00000000130c8225 */ /* 0x000fc800078e00ff */
[----:B------:R-:W-:-:S05]  /*02c0*/  @!P0 IMAD.IADD R13, R13, 0x1, R15 ;  /* 0x000000010d0d8824 */ /* 0x000fca00078e020f */
[----:B------:R-:W-:Y:S01]  /*02d0*/  @!P0 SHF.R.U64 R12, R12, 0x1f, R13 ;  /* 0x0000001f0c0c8819 */ /* 0x000fe2000000120d */
[----:B------:R-:W-:Y:S06]  /*02e0*/  @!P0 BRA `(.L_x_1) ;  /* 0x0000000000a48947 */ /* 0x000fec0003800000 */
[----:B------:R-:W0:Y:S01]  /*02f0*/  I2F.U32.RP R4, R0 ;  /* 0x0000000000047306 */ /* 0x000e220000209000 */
[----:B------:R-:W-:-:S07]  /*0300*/  IMAD.MOV R15, RZ, RZ, -R0 ;  /* 0x000000ffff0f7224 */ /* 0x000fce00078e0a00 */
[----:B0-----:R-:W0:Y:S02]  /*0310*/  MUFU.RCP R4, R4 ;  /* 0x0000000400047308 */ /* 0x001e240000001000 */
[----:B0-----:R-:W-:Y:S01]  /*0320*/  VIADD R12, R4, 0xffffffe ;  /* 0x0ffffffe040c7836 */ /* 0x001fe20000000000 */
[----:B------:R-:W-:-:S05]  /*0330*/  LOP3.LUT R4, RZ, R0, RZ, 0x33, !PT ;  /* 0x00000000ff047212 */ /* 0x000fca00078e33ff */
[----:B------:R0:W1:Y:S02]  /*0340*/  F2I.FTZ.U32.TRUNC.NTZ R13, R12 ;  /* 0x0000000c000d7305 */ /* 0x000064000021f000 */
[----:B0-----:R-:W-:Y:S01]  /*0350*/  MOV R12, RZ ;  /* 0x000000ff000c7202 */ /* 0x001fe20000000f00 */
[----:B-1----:R-:W-:-:S04]  /*0360*/  IMAD R15, R15, R13, RZ ;  /* 0x0000000d0f0f7224 */ /* 0x002fc800078e02ff */
[----:B------:R-:W-:-:S06]  /*0370*/  IMAD.HI.U32 R13, R13, R15, R12 ;  /* 0x0000000f0d0d7227 */ /* 0x000fcc00078e000c */
[----:B------:R-:W-:-:S04]  /*0380*/  IMAD.HI.U32 R8, R13, R19, RZ ;  /* 0x000000130d087227 */ /* 0x000fc800078e00ff */
[----:B------:R-:W-:-:S04]  /*0390*/  IMAD.MOV R8, RZ, RZ, -R8 ;  /* 0x000000ffff087224 */ /* 0x000fc800078e0a08 */
[----:B------:R-:W-:-:S05]  /*03a0*/  IMAD R15, R0, R8, R19 ;  /* 0x00000008000f7224 */ /* 0x000fca00078e0213 */
[----:B------:R-:W-:-:S13]  /*03b0*/  ISETP.GE.U32.AND P0, PT, R15, R0, PT ;  /* 0x000000000f00720c */ /* 0x000fda0003f06070 */
[----:B------:R-:W-:Y:S01]  /*03c0*/  @P0 IMAD.IADD R15, R15, 0x1, -R0 ;  /* 0x000000010f0f0824 */ /* 0x000fe200078e0a00 */
[----:B------:R-:W-:-:S04]  /*03d0*/  ISETP.NE.U32.AND P0, PT, R0, RZ, PT ;  /* 0x000000ff0000720c */ /* 0x000fc80003f05070 */
[----:B------:R-:W-:-:S13]  /*03e0*/  ISETP.GE.U32.AND P1, PT, R15, R0, PT ;  /* 0x000000000f00720c */ /* 0x000fda0003f26070 */
[----:B------:R-:W-:-:S04]  /*03f0*/  @P1 IADD3 R15, PT, PT, -R0, R15, RZ ;  /* 0x0000000f000f1210 */ /* 0x000fc80007ffe1ff */
[----:B------:R-:W-:-:S04]  /*0400*/  SEL R12, R4, R15, !P0 ;  /* 0x0000000f040c7207 */ /* 0x000fc80004000000 */
[----:B------:R-:W-:-:S04]  /*0410*/  IADD3 R8, PT, PT, R19, R9, -R12 ;  /* 0x0000000913087210 */ /* 0x000fc80007ffe80c */
[----:B------:R-:W-:-:S13]  /*0420*/  ISETP.GT.AND P1, PT, R8, -0x1, PT ;  /* 0xffffffff0800780c */ /* 0x000fda0003f24270 */
[----:B------:R-:W-:Y:S05]  /*0430*/  @P1 BRA `(.L_x_1) ;  /* 0x0000000000501947 */ /* 0x000fea0003800000 */
[----:B------:R-:W-:Y:S01]  /*0440*/  BSSY.RECONVERGENT B1, `(.L_x_1) ;  /* 0x0000013000017945 */ /* 0x000fe20003800200 */
.L_x_2:
[----:B------:R-:W-:Y:S02]  /*0450*/  IMAD R8, R11, -0x21131993, RZ ;  /* 0xdeece66d0b087824 */ /* 0x000fe400078e02ff */
[----:B------:R-:W-:-:S04]  /*0460*/  IMAD.WIDE.U32 R10, R17, -0x21131993, R2 ;  /* 0xdeece66d110a7825 */ /* 0x000fc800078e0002 */
[----:B------:R-:W-:Y:S02]  /*0470*/  IMAD R15, R17, 0x5, R8 ;  /* 0x00000005110f7824 */ /* 0x000fe400078e0208 */
[----:B------:R-:W-:Y:S02]  /*0480*/  IMAD.MOV.U32 R17, RZ, RZ, R10 ;  /* 0x000000ffff117224 */ /* 0x000fe400078e000a */
[----:B------:R-:W-:-:S05]  /*0490*/  IMAD.IADD R11, R11, 0x1, R15 ;  /* 0x000000010b0b7824 */ /* 0x000fca00078e020f */
[----:B------:R-:W-:-:S04]  /*04a0*/  LOP3.LUT R11, R11, 0xffff, RZ, 0xc0, !PT ;  /* 0x0000ffff0b0b7812 */ /* 0x000fc800078ec0ff */
[----:B------:R-:W-:-:S05]  /*04b0*/  SHF.R.U64 R14, R10, 0x11, R11 ;  /* 0x000000110a0e7819 */ /* 0x000fca000000120b */
[----:B------:R-:W-:-:S05]  /*04c0*/  IMAD.HI.U32 R8, R13, R14, RZ ;  /* 0x0000000e0d087227 */ /* 0x000fca00078e00ff */
[----:B------:R-:W-:-:S05]  /*04d0*/  IADD3 R15, PT, PT, -R8, RZ, RZ ;  /* 0x000000ff080f7210 */ /* 0x000fca0007ffe1ff */
[----:B------:R-:W-:-:S05]  /*04e0*/  IMAD R15, R0, R15, R14 ;  /* 0x0000000f000f7224 */ /* 0x000fca00078e020e */
[----:B------:R-:W-:-:S13]  /*04f0*/  ISETP.GE.U32.AND P1, PT, R15, R0, PT ;  /* 0x000000000f00720c */ /* 0x000fda0003f26070 */
[----:B------:R-:W-:-:S05]  /*0500*/  @P1 IMAD.IADD R15, R15, 0x1, -R0 ;  /* 0x000000010f0f1824 */ /* 0x000fca00078e0a00 */
[----:B------:R-:W-:-:S13]  /*0510*/  ISETP.GE.U32.AND P1, PT, R15, R0, PT ;  /* 0x000000000f00720c */ /* 0x000fda0003f26070 */
[----:B------:R-:W-:-:S04]  /*0520*/  @P1 IADD3 R15, PT, PT, -R0, R15, RZ ;  /* 0x0000000f000f1210 */ /* 0x000fc80007ffe1ff */
[----:B------:R-:W-:-:S04]  /*0530*/  SEL R12, R4, R15, !P0 ;  /* 0x0000000f040c7207 */ /* 0x000fc80004000000 */
[----:B------:R-:W-:-:S04]  /*0540*/  IADD3 R8, PT, PT, R14, R9, -R12 ;  /* 0x000000090e087210 */ /* 0x000fc80007ffe80c */
[----:B------:R-:W-:-:S13]  /*0550*/  ISETP.GE.AND P1, PT, R8, RZ, PT ;  /* 0x000000ff0800720c */ /* 0x000fda0003f26270 */
[----:B------:R-:W-:Y:S05]  /*0560*/  @!P1 BRA `(.L_x_2) ;  /* 0xfffffffc00b89947 */ /* 0x000fea000383ffff */
[----:B------:R-:W-:Y:S05]  /*0570*/  BSYNC.RECONVERGENT B1 ;  /* 0x0000000000017941 */ /* 0x000fea0003800200 */
.L_x_1:
[----:B------:R-:W-:Y:S05]  /*0580*/  BSYNC.RECONVERGENT B0 ;  /* 0x0000000000007941 */ /* 0x000fea0003800200 */
.L_x_0:
[----:B------:R-:W-:Y:S01]  /*0590*/  ISETP.GE.U32.AND P0, PT, R12, 0x40, PT ;  /* 0x000000400c00780c */ /* 0x000fe20003f06070 */
[----:B------:R-:W-:Y:S01]  /*05a0*/  IMAD R0, R11, -0x21131993, RZ ;  /* 0xdeece66d0b007824 */ /* 0x000fe200078e02ff */
[----:B------:R-:W-:Y:S01]  /*05b0*/  BSSY.RECONVERGENT B0, `(.L_x_3) ;  /* 0x0000012000007945 */ /* 0x000fe20003800200 */
[----:B------:R-:W-:-:S04]  /*05c0*/  IMAD.WIDE.U32 R8, R17, -0x21131993, R2 ;  /* 0xdeece66d11087825 */ /* 0x000fc800078e0002 */
[----:B------:R-:W-:Y:S02]  /*05d0*/  IMAD R17, R17, 0x5, R0 ;  /* 0x0000000511117824 */ /* 0x000fe400078e0200 */
[----:B------:R-:W-:-:S03]  /*05e0*/  IMAD.MOV.U32 R32, RZ, RZ, R8 ;  /* 0x000000ffff207224 */ /* 0x000fc600078e0008 */
[----:B------:R-:W-:-:S04]  /*05f0*/  IADD3 R4, PT, PT, R17, R9, RZ ;  /* 0x0000000911047210 */ /* 0x000fc80007ffe0ff */
[----:B------:R-:W-:Y:S01]  /*0600*/  LOP3.LUT R0, R4, 0xffff, RZ, 0xc0, !PT ;  /* 0x0000ffff04007812 */ /* 0x000fe200078ec0ff */
[----:B------:R-:W-:Y:S06]  /*0610*/  @!P0 BRA `(.L_x_4) ;  /* 0x00000000002c8947 */ /* 0x000fec0003800000 */
[----:B------:R-:W-:Y:S02]  /*0620*/  IMAD R9, R4, -0x21131993, RZ ;  /* 0xdeece66d04097824 */ /* 0x000fe400078e02ff */
[----:B------:R-:W-:-:S04]  /*0630*/  IMAD.WIDE.U32 R32, R8, -0x21131993, R2 ;  /* 0xdeece66d08207825 */ /* 0x000fc800078e0002 */
[----:B------:R-:W-:-:S05]  /*0640*/  IMAD R9, R8, 0x5, R9 ;  /* 0x0000000508097824 */ /* 0x000fca00078e0209 */
[----:B------:R-:W-:-:S04]  /*0650*/  IADD3 R9, PT, PT, R33, R9, RZ ;  /* 0x0000000921097210 */ /* 0x000fc80007ffe0ff */
[----:B------:R-:W-:-:S04]  /*0660*/  LOP3.LUT R9, R9, 0xffff, RZ, 0xc0, !PT ;  /* 0x0000ffff09097812 */ /* 0x000fc800078ec0ff */
[----:B------:R-:W-:-:S05]  /*0670*/  SHF.R.U64 R0, R32, 0x11, R9 ;  /* 0x0000001120007819 */ /* 0x000fca0000001209 */
[----:B------:R-:W-:-:S05]  /*0680*/  IMAD R0, R0, -0x33333333, RZ ;  /* 0xcccccccd00007824 */ /* 0x000fca00078e02ff */
[----:B------:R-:W-:-:S04]  /*0690*/  SHF.L.W.U32.HI R0, R0, 0x1f, R0 ;  /* 0x0000001f00007819 */ /* 0x000fc80000010e00 */
[----:B------:R-:W-:-:S13]  /*06a0*/  ISETP.GT.U32.AND P0, PT, R0, 0x19999999, PT ;  /* 0x199999990000780c */ /* 0x000fda0003f04070 */
[----:B------:R-:W-:Y:S05]  /*06b0*/  @P0 EXIT ;  /* 0x000000000000094d */ /* 0x000fea0003800000 */
[----:B------:R-:W-:-:S07]  /*06c0*/  IMAD.MOV.U32 R0, RZ, RZ, R9 ;  /* 0x000000ffff007224 */ /* 0x000fce00078e0009 */
.L_x_4:
[----:B------:R-:W-:Y:S05]  /*06d0*/  BSYNC.RECONVERGENT B0 ;  /* 0x0000000000007941 */ /* 0x000fea0003800200 */
.L_x_3:
[----:B------:R-:W-:-:S04]  /*06e0*/  IADD3 R12, PT, PT, R12, -0x46, RZ ;  /* 0xffffffba0c0c7810 */ /* 0x000fc80007ffe0ff */
[----:B------:R-:W-:-:S13]  /*06f0*/  ISETP.GT.U32.AND P0, PT, R12, 0x32, PT ;  /* 0x000000320c00780c */ /* 0x000fda0003f04070 */
[----:B------:R-:W-:Y:S05]  /*0700*/  @P0 EXIT ;  /* 0x000000000000094d */ /* 0x000fea0003800000 */
[----:B------:R-:W-:Y:S02]  /*0710*/  HFMA2 R9, -RZ, RZ, 0.0034637451171875, 341.5 ;  /* 0x1b185d56ff097431 */ /* 0x000fe400000001ff */
[C---:B------:R-:W-:Y:S01]  /*0720*/  IMAD R11, R0.reuse, -0x42f53b4b, RZ ;  /* 0xbd0ac4b5000b7824 */ /* 0x040fe200078e02ff */
[----:B------:R-:W-:Y:S01]  /*0730*/  MOV R13, 0x601a17a0 ;  /* 0x601a17a0000d7802 */ /* 0x000fe20000000f00 */
[C---:B------:R-:W-:Y:S02]  /*0740*/  IMAD R23, R0.reuse, 0x7ed23b05, RZ ;  /* 0x7ed23b0500177824 */ /* 0x040fe400078e02ff */
[----:B------:R-:W-:Y:S02]  /*0750*/  HFMA2 R15, -RZ, RZ, 9.875, -0.00010448694229125976562 ;  /* 0x48f086d9ff0f7431 */ /* 0x000fe400000001ff */
[----:B------:R-:W-:Y:S01]  /*0760*/  IMAD.MOV.U32 R12, RZ, RZ, -0x2e6da2ef ;  /* 0xd1925d11ff0c7424 */ /* 0x000fe200078e00ff */
[----:B------:R0:W-:Y:S01]  /*0770*/  STL.128 [R1], RZ ;  /* 0x000000ff01007387 */ /* 0x0001e20000100c00 */
[----:B------:R-:W-:Y:S01]  /*0780*/  IMAD R17, R0, -0x3063fc3, RZ ;  /* 0xfcf9c03d00117824 */ /* 0x000fe200078e02ff */
[----:B------:R-:W-:Y:S01]  /*0790*/  BSSY.RECONVERGENT B2, `(.L_x_5) ;  /* 0x0000116000027945 */ /* 0x000fe20003800200 */
[C---:B------:R-:W-:Y:S01]  /*07a0*/  IMAD.WIDE.U32 R6, R32.reuse, -0x42f53b4b, R6 ;  /* 0xbd0ac4b520067825 */ /* 0x040fe200078e0006 */
[----:B------:R0:W-:Y:S03]  /*07b0*/  STL.128 [R1+0x10], RZ ;  /* 0x000010ff01007387 */ /* 0x0001e60000100c00 */
[----:B------:R-:W-:Y:S01]  /*07c0*/  IMAD.MOV.U32 R8, RZ, RZ, -0x6d531d41 ;  /* 0x92ace2bfff087424 */ /* 0x000fe200078e00ff */
[----:B------:R0:W-:Y:S01]  /*07d0*/  STL.128 [R1+0x20], RZ ;  /* 0x000020ff01007387 */ /* 0x0001e20000100c00 */
[----:B------:R-:W-:-:S02]  /*07e0*/  IMAD R11, R32, 0x20c0d498, R11 ;  /* 0x20c0d498200b7824 */ /* 0x000fc400078e020b */
[C---:B------:R-:W-:Y:S01]  /*07f0*/  IMAD R23, R32.reuse, 0x1ebc37bc, R23 ;  /* 0x1ebc37bc20177824 */ /* 0x040fe200078e0217 */
[----:B------:R0:W-:Y:S01]  /*0800*/  STL.128 [R1+0x30], RZ ;  /* 0x000030ff01007387 */ /* 0x0001e20000100c00 */
[----:B------:R-:W-:-:S03]  /*0810*/  IMAD.WIDE.U32 R12, R32, 0x7ed23b05, R12 ;  /* 0x7ed23b05200c7825 */ /* 0x000fc600078e000c */
[----:B------:R0:W-:Y:S01]  /*0820*/  STL.128 [R1+0x40], RZ ;  /* 0x000040ff01007387 */ /* 0x0001e20000100c00 */
[C---:B------:R-:W-:Y:S02]  /*0830*/  IMAD R19, R32.reuse, 0x7b806e00, R17 ;  /* 0x7b806e0020137824 */ /* 0x040fe400078e0211 */
[----:B------:R-:W-:Y:S01]  /*0840*/  IMAD.WIDE.U32 R8, R32, -0x3063fc3, R8 ;  /* 0xfcf9c03d20087825 */ /* 0x000fe200078e0008 */
[----:B------:R0:W-:Y:S03]  /*0850*/  STL.128 [R1+0x50], RZ ;  /* 0x000050ff01007387 */ /* 0x0001e60000100c00 */
[----:B------:R-:W-:Y:S01]  /*0860*/  IMAD.IADD R17, R7, 0x1, R11 ;  /* 0x0000000107117824 */ /* 0x000fe200078e020b */
[----:B------:R-:W-:Y:S01]  /*0870*/  IADD3 R11, PT, PT, R9, R19, RZ ;  /* 0x00000013090b7210 */ /* 0x000fe20007ffe0ff */
[----:B------:R-:W-:Y:S01]  /*0880*/  IMAD.IADD R7, R13, 0x1, R23 ;  /* 0x000000010d077824 */ /* 0x000fe200078e0217 */
[----:B------:R0:W-:Y:S01]  /*0890*/  STL.128 [R1+0x60], RZ ;  /* 0x000060ff01007387 */ /* 0x0001e20000100c00 */
[----:B------:R-:W-:Y:S01]  /*08a0*/  IMAD R13, R0, -0x21131993, RZ ;  /* 0xdeece66d000d7824 */ /* 0x000fe200078e02ff */
[----:B------:R-:W-:Y:S01]  /*08b0*/  SHF.R.U64 R10, R6, 0x15, R17 ;  /* 0x00000015060a7819 */ /* 0x000fe20000001211 */
[----:B------:R-:W-:Y:S01]  /*08c0*/  IMAD R25, R0, -0x1f9798f3, RZ ;  /* 0xe068670d00197824 */ /* 0x000fe200078e02ff */
[----:B------:R-:W-:Y:S01]  /*08d0*/  SHF.R.U64 R11, R8, 0x15, R11 ;  /* 0x00000015080b7819 */ /* 0x000fe2000000120b */
[----:B------:R-:W-:-:S02]  /*08e0*/  IMAD.MOV.U32 R14, RZ, RZ, 0x1b38bcb3 ;  /* 0x1b38bcb3ff0e7424 */ /* 0x000fc400078e00ff */
[----:B------:R-:W-:Y:S02]  /*08f0*/  HFMA2 R17, -RZ, RZ, -1497, -6676 ;  /* 0xe5d9ee85ff117431 */ /* 0x000fe400000001ff */
[----:B------:R-:W-:Y:S01]  /*0900*/  IMAD.WIDE.U32 R2, R32, -0x21131993, R2 ;  /* 0xdeece66d20027825 */ /* 0x000fe200078e0002 */
[----:B------:R-:W-:Y:S01]  /*0910*/  SHF.R.U64 R7, R12, 0x15, R7 ;  /* 0x000000150c077819 */ /* 0x000fe20000001207 */
[----:B------:R0:W-:Y:S01]  /*0920*/  STL.128 [R1+0x70], RZ ;  /* 0x000070ff01007387 */ /* 0x0001e20000100c00 */
[----:B------:R-:W-:Y:S01]  /*0930*/  LOP3.LUT R11, R11, 0x7ffffff, RZ, 0xc0, !PT ;  /* 0x07ffffff0b0b7812 */ /* 0x000fe200078ec0ff */
[C---:B------:R-:W-:Y:S01]  /*0940*/  IMAD R19, R32.reuse, 0x5, R13 ;  /* 0x0000000520137824 */ /* 0x040fe200078e020d */
[----:B------:R-:W-:Y:S01]  /*0950*/  MOV R13, 0x59883bb1 ;  /* 0x59883bb1000d7802 */ /* 0x000fe20000000f00 */
[C---:B------:R-:W-:Y:S01]  /*0960*/  IMAD R25, R32.reuse, 0x457fa139, R25 ;  /* 0x457fa13920197824 */ /* 0x040fe200078e0219 */
[----:B------:R0:W-:Y:S01]  /*0970*/  STL.128 [R1+0x80], RZ ;  /* 0x000080ff01007387 */ /* 0x0001e20000100c00 */
[----:B------:R-:W-:-:S03]  /*0980*/  IMAD.WIDE.U32 R14, R32, -0x1f9798f3, R14 ;  /* 0xe068670d200e7825 */ /* 0x000fc600078e000e */
[----:B------:R0:W-:Y:S01]  /*0990*/  STL.128 [R1+0x90], RZ ;  /* 0x000090ff01007387 */ /* 0x0001e20000100c00 */
[----:B------:R-:W-:Y:S01]  /*09a0*/  IMAD.IADD R4, R3, 0x1, R19 ;  /* 0x0000000103047824 */ /* 0x000fe200078e0213 */
[----:B------:R-:W-:Y:S01]  /*09b0*/  IADD3 R9, PT, PT, R15, R25, RZ ;  /* 0x000000190f097210 */ /* 0x000fe20007ffe0ff */
[----:B------:R-:W-:Y:S02]  /*09c0*/  HFMA2 R15, -RZ, RZ, 0.0195465087890625, 80.625 ;  /* 0x2501550aff0f7431 */ /* 0x000fe400000001ff */
[C---:B------:R-:W-:Y:S01]  /*09d0*/  IMAD R23, R0.reuse, -0x73feb2e0, RZ ;  /* 0x8c014d2000177824 */ /* 0x040fe200078e02ff */
[----:B------:R0:W-:Y:S01]  /*09e0*/  STL.128 [R1+0xa0], RZ ;  /* 0x0000a0ff01007387 */ /* 0x0001e20000100c00 */
[----:B------:R-:W-:Y:S01]  /*09f0*/  IMAD R25, R0, -0x184739ab, RZ ;  /* 0xe7b8c65500197824 */ /* 0x000fe200078e02ff */
[----:B------:R-:W-:Y:S01]  /*0a00*/  SHF.R.U64 R6, R14, 0x15, R9 ;  /* 0x000000150e067819 */ /* 0x000fe20000001209 */
[----:B------:R-:W-:Y:S01]  /*0a10*/  IMAD R27, R0, 0x6668aadd, RZ ;  /* 0x6668aadd001b7824 */ /* 0x000fe200078e02ff */
[----:B------:R-:W-:Y:S01]  /*0a20*/  LOP3.LUT R0, R4, 0xffff, RZ, 0xc0, !PT ;  /* 0x0000ffff04007812 */ /* 0x000fe200078ec0ff */
[----:B------:R-:W-:Y:S01]  /*0a30*/  IMAD.MOV.U32 R8, RZ, RZ, -0x7a4328c0 ;  /* 0x85bcd740ff087424 */ /* 0x000fe200078e00ff */
[----:B------:R-:W-:Y:S01]  /*0a40*/  MOV R9, 0x812 ;  /* 0x0000081200097802 */ /* 0x000fe20000000f00 */
[----:B------:R-:W-:Y:S01]  /*0a50*/  IMAD.MOV.U32 R14, RZ, RZ, -0x7634d860 ;  /* 0x89cb27a0ff0e7424 */ /* 0x000fe200078e00ff */
[----:B------:R0:W-:Y:S01]  /*0a60*/  STL.128 [R1+0xb0], RZ ;  /* 0x0000b0ff01007387 */ /* 0x0001e20000100c00 */
[----:B------:R-:W-:-:S02]  /*0a70*/  IMAD.MOV.U32 R12, RZ, RZ, -0x6b0db5db ;  /* 0x94f24a25ff0c7424 */ /* 0x000fc400078e00ff */
[----:B------:R-:W-:Y:S01]  /*0a80*/  IMAD R19, R0, -0x5ea76960, RZ ;  /* 0xa15896a000137824 */ /* 0x000fe200078e02ff */
[----:B------:R0:W-:Y:S01]  /*0a90*/  STL.128 [R1+0xc0], RZ ;  /* 0x0000c0ff01007387 */ /* 0x0001e20000100c00 */
[C---:B------:R-:W-:Y:S02]  /*0aa0*/  IMAD R23, R32.reuse, -0x13e89bea, R23 ;  /* 0xec17641620177824 */ /* 0x040fe400078e0217 */
[----:B------:R-:W-:Y:S01]  /*0ab0*/  IMAD.WIDE.U32 R8, R32, -0x73feb2e0, R8 ;  /* 0x8c014d2020087825 */ /* 0x000fe200078e0008 */
[----:B------:R0:W-:Y:S03]  /*0ac0*/  STL.128 [R1+0xd0], RZ ;  /* 0x0000d0ff01007387 */ /* 0x0001e60000100c00 */
[----:B------:R-:W-:Y:S01]  /*0ad0*/  IMAD.WIDE.U32 R14, R2, -0x5ea76960, R14 ;  /* 0xa15896a0020e7825 */ /* 0x000fe200078e000e */
[----:B------:R-:W-:Y:S01]  /*0ae0*/  IADD3 R18, PT, PT, R9, R23, RZ ;  /* 0x0000001709127210 */ /* 0x000fe20007ffe0ff */
[----:B------:R0:W-:Y:S02]  /*0af0*/  STL.128 [R1+0xe0], RZ ;  /* 0x0000e0ff01007387 */ /* 0x0001e40000100c00 */
[----:B------:R-:W-:Y:S01]  /*0b00*/  IMAD.MOV.U32 R16, RZ, RZ, -0xbac3e19 ;  /* 0xf453c1e7ff107424 */ /* 0x000fe200078e00ff */
[----:B------:R-:W-:Y:S01]  /*0b10*/  LOP3.LUT R14, R11, 0xf8000000, R14, 0xf8, !PT ;  /* 0xf80000000b0e7812 */ /* 0x000fe200078ef80e */
[C---:B------:R-:W-:Y:S01]  /*0b20*/  IMAD R25, R32.reuse, -0x5aa9ac44, R25 ;  /* 0xa55653bc20197824 */ /* 0x040fe200078e0219 */
[----:B------:R-:W-:Y:S01]  /*0b30*/  MOV R11, 0x630baad2 ;  /* 0x630baad2000b7802 */ /* 0x000fe20000000f00 */
[----:B------:R-:W-:Y:S01]  /*0b40*/  IMAD.WIDE.U32 R12, R32, -0x184739ab, R12 ;  /* 0xe7b8c655200c7825 */ /* 0x000fe200078e000c */
[----:B------:R0:W-:Y:S03]  /*0b50*/  STL.128 [R1+0xf0], RZ ;  /* 0x0000f0ff01007387 */ /* 0x0001e60000100c00 */
[----:B------:R-:W-:Y:S01]  /*0b60*/  IMAD R19, R2, 0x181a9317, R19 ;  /* 0x181a931702137824 */ /* 0x000fe200078e0213 */
[----:B------:R0:W-:Y:S01]  /*0b70*/  STL.128 [R1+0x100], RZ ;  /* 0x000100ff01007387 */ /* 0x0001e20000100c00 */
[----:B------:R-:W-:-:S02]  /*0b80*/  IMAD R3, R32, 0x3c4b6be6, R27 ;  /* 0x3c4b6be620037824 */ /* 0x000fc400078e021b */
[----:B------:R-:W-:Y:S01]  /*0b90*/  IMAD.WIDE.U32 R32, R32, 0x6668aadd, R16 ;  /* 0x6668aadd20207825 */ /* 0x000fe200078e0010 */
[----:B------:R-:W-:Y:S01]  /*0ba0*/  LOP3.LUT R17, R10, 0x7ffffff, RZ, 0xc0, !PT ;  /* 0x07ffffff0a117812 */ /* 0x000fe200078ec0ff */
[----:B------:R0:W-:Y:S01]  /*0bb0*/  STL.128 [R1+0x110], RZ ;  /* 0x000110ff01007387 */ /* 0x0001e20000100c00 */
[----:B------:R-:W-:Y:S01]  /*0bc0*/  IADD3 R15, PT, PT, R15, R19, RZ ;  /* 0x000000130f0f7210 */ /* 0x000fe20007ffe0ff */
[----:B------:R-:W-:Y:S02]  /*0bd0*/  IMAD.IADD R9, R13, 0x1, R25 ;  /* 0x000000010d097824 */ /* 0x000fe400078e0219 */
[----:B------:R-:W-:Y:S02]  /*0be0*/  HFMA2 R13, -RZ, RZ, 4.971027374267578125e-05, -16800 ;  /* 0x0342f41aff0d7431 */ /* 0x000fe400000001ff */
[----:B------:R-:W-:Y:S01]  /*0bf0*/  IMAD.MOV.U32 R10, RZ, RZ, 0x559c57e0 ;  /* 0x559c57e0ff0a7424 */ /* 0x000fe200078e00ff */
[----:B------:R-:W-:Y:S01]  /*0c00*/  LOP3.LUT R16, R17, 0xf8000000, R8, 0xf8, !PT ;  /* 0xf800000011107812 */ /* 0x000fe200078ef808 */
[----:B------:R-:W-:Y:S01]  /*0c10*/  IMAD R19, R0, -0x60c7f860, RZ ;  /* 0x9f3807a000137824 */ /* 0x000fe200078e02ff */
[----:B------:R-:W-:Y:S01]  /*0c20*/  SHF.R.U64 R9, R12, 0x15, R9 ;  /* 0x000000150c097819 */ /* 0x000fe20000001209 */
[----:B------:R-:W-:Y:S01]  /*0c30*/  IMAD.WIDE.U32 R10, R2, -0x60c7f860, R10 ;  /* 0x9f3807a0020a7825 */ /* 0x000fe200078e000a */
[----:B------:R-:W-:Y:S01]  /*0c40*/  LOP3.LUT R17, R18, 0x1fffff, RZ, 0xc0, !PT ;  /* 0x001fffff12117812 */ /* 0x000fe200078ec0ff */
[----:B------:R0:W-:Y:S01]  /*0c50*/  STL.128 [R1+0x120], RZ ;  /* 0x000120ff01007387 */ /* 0x0001e20000100c00 */
[----:B------:R-:W-:Y:S01]  /*0c60*/  LOP3.LUT R15, R15, 0x1fffff, RZ, 0xc0, !PT ;  /* 0x001fffff0f0f7812 */ /* 0x000fe200078ec0ff */
[----:B------:R-:W-:Y:S01]  /*0c70*/  IMAD R23, R2, 0x700dc01f, R19 ;  /* 0x700dc01f02177824 */ /* 0x000fe200078e0213 */
[----:B------:R-:W-:Y:S01]  /*0c80*/  LOP3.LUT R19, R7, 0x7ffffff, RZ, 0xc0, !PT ;  /* 0x07ffffff07137812 */ /* 0x000fe200078ec0ff */
[----:B------:R-:W-:Y:S01]  /*0c90*/  IMAD.MOV.U32 R12, RZ, RZ, 0x324ba220 ;  /* 0x324ba220ff0c7424 */ /* 0x000fe200078e00ff */
[----:B------:R1:W2:Y:S01]  /*0ca0*/  I2F.U64 R8, R16 ;  /* 0x0000001000087312 */ /* 0x0002a20000301000 */
[----:B------:R-:W-:Y:S01]  /*0cb0*/  IMAD R25, R0, -0x25b89f60, RZ ;  /* 0xda4760a000197824 */ /* 0x000fe200078e02ff */
[----:B------:R-:W-:Y:S01]  /*0cc0*/  LOP3.LUT R18, R19, 0xf8000000, R10, 0xf8, !PT ;  /* 0xf800000013127812 */ /* 0x000fe200078ef80a */
[----:B------:R-:W-:Y:S01]  /*0cd0*/  IMAD.IADD R11, R11, 0x1, R23 ;  /* 0x000000010b0b7824 */ /* 0x000fe200078e0217 */
[----:B------:R-:W-:Y:S01]  /*0ce0*/  LOP3.LUT R7, R6, 0x7ffffff, RZ, 0xc0, !PT ;  /* 0x07ffffff06077812 */ /* 0x000fe200078ec0ff */
[C---:B------:R-:W-:Y:S01]  /*0cf0*/  IMAD.WIDE.U32 R12, R2.reuse, -0x25b89f60, R12 ;  /* 0xda4760a0020c7825 */ /* 0x040fe200078e000c */
[----:B------:R-:W-:Y:S01]  /*0d00*/  LOP3.LUT R9, R9, 0x7ffffff, RZ, 0xc0, !PT ;  /* 0x07ffffff09097812 */ /* 0x000fe200078ec0ff */
[----:B------:R0:W-:Y:S01]  /*0d10*/  STL.128 [R1+0x130], RZ ;  /* 0x000130ff01007387 */ /* 0x0001e20000100c00 */
[----:B------:R-:W-:Y:S01]  /*0d20*/  LOP3.LUT R19, R11, 0x1fffff, RZ, 0xc0, !PT ;  /* 0x001fffff0b137812 */ /* 0x000fe200078ec0ff */
[C---:B------:R-:W-:Y:S01]  /*0d30*/  IMAD R25, R2.reuse, -0x28790871, R25 ;  /* 0xd786f78f02197824 */ /* 0x040fe200078e0219 */
[----:B------:R3:W4:Y:S01]  /*0d40*/  I2F.U64 R6, R14 ;  /* 0x0000000e00067312 */ /* 0x0007220000301000 */
[----:B------:R-:W-:Y:S01]  /*0d50*/  IMAD.IADD R3, R33, 0x1, R3 ;  /* 0x0000000121037824 */ /* 0x000fe200078e0203 */
[----:B-1----:R-:W-:Y:S01]  /*0d60*/  MOV R17, 0x1e10db23 ;  /* 0x1e10db2300117802 */ /* 0x002fe20000000f00 */
[----:B------:R-:W-:Y:S01]  /*0d70*/  IMAD.MOV.U32 R16, RZ, RZ, 0x67179660 ;  /* 0x67179660ff107424 */ /* 0x000fe200078e00ff */
[----:B------:R-:W-:Y:S01]  /*0d80*/  IADD3 R11, PT, PT, R13, R25, RZ ;  /* 0x000000190d0b7210 */ /* 0x000fe20007ffe0ff */
[----:B------:R-:W-:Y:S01]  /*0d90*/  HFMA2 R13, -RZ, RZ, 0.1571044921875, 25376 ;  /* 0x31077632ff0d7431 */ /* 0x000fe200000001ff */
[----:B------:R-:W-:Y:S01]  /*0da0*/  LOP3.LUT R10, R7, 0xf8000000, R12, 0xf8, !PT ;  /* 0xf8000000070a7812 */ /* 0x000fe200078ef80c */
[----:B------:R-:W-:Y:S01]  /*0db0*/  IMAD.MOV.U32 R12, RZ, RZ, -0x61b6bb60 ;  /* 0x9e4944a0ff0c7424 */ /* 0x000fe200078e00ff */
[----:B------:R-:W-:Y:S01]  /*0dc0*/  LOP3.LUT R11, R11, 0x1fffff, RZ, 0xc0, !PT ;  /* 0x001fffff0b0b7812 */ /* 0x000fe200078ec0ff */
[----:B------:R-:W-:Y:S01]  /*0dd0*/  IMAD.WIDE.U32 R16, R2, 0xd0ce1a0, R16 ;  /* 0x0d0ce1a002107825 */ /* 0x000fe200078e0010 */
[----:B---3--:R-:W-:Y:S01]  /*0de0*/  LOP3.LUT R15, R3, 0xffff, RZ, 0xc0, !PT ;  /* 0x0000ffff030f7812 */ /* 0x008fe200078ec0ff */
[----:B------:R-:W1:Y:S02]  /*0df0*/  I2F.U64 R7, R18 ;  /* 0x0000001200077312 */ /* 0x000e640000301000 */
[----:B--2---:R-:W-:Y:S01]  /*0e00*/  FMUL R8, R8, 1.1102230246251565404e-16 ;  /* 0x2500000008087820 */ /* 0x004fe20000400000 */
[----:B------:R-:W-:Y:S01]  /*0e10*/  IMAD R3, R0, -0x8e73560, RZ ;  /* 0xf718caa000037824 */ /* 0x000fe200078e02ff */
[----:B------:R-:W-:Y:S01]  /*0e20*/  LOP3.LUT R16, R9, 0xf8000000, R16, 0xf8, !PT ;  /* 0xf800000009107812 */ /* 0x000fe200078ef810 */
[----:B------:R-:W-:Y:S01]  /*0e30*/  IMAD.WIDE.U32 R12, R2, -0x8e73560, R12 ;  /* 0xf718caa0020c7825 */ /* 0x000fe200078e000c */
[----:B------:R-:W-:-:S03]  /*0e40*/  MOV R9, 0x40c00000 ;  /* 0x40c0000000097802 */ /* 0x000fc60000000f00 */
[----:B----4-:R-:W-:Y:S01]  /*0e50*/  FMUL R6, R6, 1.1102230246251565404e-16 ;  /* 0x2500000006067820 */ /* 0x010fe20000400000 */
[----:B------:R0:W-:Y:S01]  /*0e60*/  STL.128 [R1+0x140], RZ ;  /* 0x000140ff01007387 */ /* 0x0001e20000100c00 */
[----:B------:R-:W-:Y:S01]  /*0e70*/  IMAD R23, R0, 0xd0ce1a0, RZ ;  /* 0x0d0ce1a000177824 */ /* 0x000fe200078e02ff */
[----:B------:R-:W2:Y:S01]  /*0e80*/  I2F.U64 R10, R10 ;  /* 0x0000000a000a7312 */ /* 0x000ea20000301000 */
[----:B------:R-:W-:Y:S01]  /*0e90*/  IMAD R25, R2, -0x55358864, R3 ;  /* 0xaaca779c02197824 */ /* 0x000fe200078e0203 */
[----:B------:R-:W-:Y:S01]  /*0ea0*/  SHF.R.U64 R3, R32, 0x15, R15 ;  /* 0x0000001520037819 */ /* 0x000fe2000000120f */
[----:B------:R-:W-:Y:S01]  /*0eb0*/  IMAD R23, R2, -0x500bd8c4, R23 ;  /* 0xaff4273c02177824 */ /* 0x000fe200078e0217 */
[----:B------:R-:W-:Y:S01]  /*0ec0*/  SHF.R.U32.HI R2, RZ, 0x15, R15 ;  /* 0x00000015ff027819 */ /* 0x000fe2000001160f */
[----:B------:R-:W-:Y:S01]  /*0ed0*/  IMAD.IADD R13, R13, 0x1, R25 ;  /* 0x000000010d0d7824 */ /* 0x000fe200078e0219 */
[----:B------:R-:W-:Y:S01]  /*0ee0*/  LOP3.LUT R12, R3, 0xf8000000, R12, 0xf8, !PT ;  /* 0xf8000000030c7812 */ /* 0x000fe200078ef80c */
[----:B------:R-:W-:Y:S01]  /*0ef0*/  FFMA R8, R8, R9, 3 ;  /* 0x4040000008087423 */ /* 0x000fe20000000009 */
[----:B-1----:R-:W-:Y:S01]  /*0f00*/  FMUL R7, R7, 1.1102230246251565404e-16 ;  /* 0x2500000007077820 */ /* 0x002fe20000400000 */
[----:B------:R-:W-:Y:S01]  /*0f10*/  IADD3 R17, PT, PT, R17, R23, RZ ;  /* 0x0000001711117210 */ /* 0x000fe20007ffe0ff */
[----:B------:R-:W-:Y:S01]  /*0f20*/  IMAD.MOV.U32 R19, RZ, RZ, 0x40800000 ;  /* 0x40800000ff137424 */ /* 0x000fe200078e00ff */
[----:B------:R-:W-:Y:S01]  /*0f30*/  LOP3.LUT R13, R2, 0x1fffff, R13, 0xf8, !PT ;  /* 0x001fffff020d7812 */ /* 0x000fe200078ef80d */
[----:B------:R-:W-:Y:S01]  /*0f40*/  FADD R2, -R8, 16 ;  /* 0x4180000008027421 */ /* 0x000fe20000000100 */
[----:B------:R-:W-:Y:S01]  /*0f50*/  FFMA R7, R7, R9, 3 ;  /* 0x4040000007077423 */ /* 0x000fe20000000009 */
[----:B------:R-:W-:Y:S01]  /*0f60*/  LOP3.LUT R17, R17, 0x1fffff, RZ, 0xc0, !PT ;  /* 0x001fffff11117812 */ /* 0x000fe200078ec0ff */
[----:B------:R-:W1:Y:S01]  /*0f70*/  I2F.U64 R12, R12 ;  /* 0x0000000c000c7312 */ /* 0x000e620000301000 */
[----:B--2---:R-:W-:Y:S01]  /*0f80*/  FMUL R10, R10, 1.1102230246251565404e-16 ;  /* 0x250000000a0a7820 */ /* 0x004fe20000400000 */
[----:B------:R-:W-:Y:S01]  /*0f90*/  FADD R3, R2, -2 ;  /* 0xc000000002037421 */ /* 0x000fe20000000000 */
[C---:B------:R-:W-:Y:S01]  /*0fa0*/  FADD R9, -R7.reuse, 16 ;  /* 0x4180000007097421 */ /* 0x040fe20000000100 */
[----:B------:R-:W-:Y:S01]  /*0fb0*/  FMUL R14, R7, 0.5 ;  /* 0x3f000000070e7820 */ /* 0x000fe20000400000 */
[----:B------:R-:W-:Y:S01]  /*0fc0*/  FFMA R6, R6, R19, 2 ;  /* 0x4000000006067423 */ /* 0x000fe20000000013 */
[----:B------:R-:W-:Y:S01]  /*0fd0*/  FMUL R3, R10, R3 ;  /* 0x000000030a037220 */ /* 0x000fe20000400000 */
[----:B------:R-:W-:Y:S01]  /*0fe0*/  FADD R9, R9, -2 ;  /* 0xc000000009097421 */ /* 0x000fe20000000000 */
[----:B------:R2:W3:Y:S01]  /*0ff0*/  I2F.U64 R0, R16 ;  /* 0x0000001000007312 */ /* 0x0004e20000301000 */
[----:B------:R-:W-:Y:S01]  /*1000*/  FADD R7, -R6, 8 ;  /* 0x4100000006077421 */ /* 0x000fe20000000100 */
[----:B------:R0:W-:Y:S03]  /*1010*/  STL.128 [R1+0x150], RZ ;  /* 0x000150ff01007387 */ /* 0x0001e60000100c00 */
[----:B------:R-:W-:Y:S01]  /*1020*/  FADD R7, R7, -4 ;  /* 0xc080000007077421 */ /* 0x000fe20000000000 */
[----:B------:R0:W-:Y:S02]  /*1030*/  STL.128 [R1+0x160], RZ ;  /* 0x000160ff01007387 */ /* 0x0001e40000100c00 */
[----:B------:R-:W4:Y:S01]  /*1040*/  F2F.F64.F32 R2, R3 ;  /* 0x0000000300027310 */ /* 0x000f220000201800 */
[----:B--2---:R-:W-:Y:S01]  /*1050*/  FMUL R17, R8, 0.5 ;  /* 0x3f00000008117820 */ /* 0x004fe20000400000 */
[----:B-1----:R-:W-:Y:S01]  /*1060*/  FMUL R8, R12, 1.1102230246251565404e-16 ;  /* 0x250000000c087820 */ /* 0x002fe20000400000 */
[----:B------:R0:W-:Y:S03]  /*1070*/  STL.128 [R1+0x170], RZ ;  /* 0x000170ff01007387 */ /* 0x0001e60000100c00 */
[----:B------:R-:W-:-:S02]  /*1080*/  FMUL R16, R8, R9 ;  /* 0x0000000908107220 */ /* 0x000fc40000400000 */
[----:B------:R-:W1:Y:S01]  /*1090*/  F2F.F64.F32 R10, R17 ;  /* 0x00000011000a7310 */ /* 0x000e620000201800 */
[----:B---3--:R-:W-:Y:S01]  /*10a0*/  FMUL R0, R0, 1.1102230246251565404e-16 ;  /* 0x2500000000007820 */ /* 0x008fe20000400000 */
[----:B------:R0:W-:Y:S03]  /*10b0*/  STL.128 [R1+0x180], RZ ;  /* 0x000180ff01007387 */ /* 0x0001e60000100c00 */
[----:B------:R-:W-:Y:S01]  /*10c0*/  FFMA R18, R0, R7, 2 ;  /* 0x4000000000127423 */ /* 0x000fe20000000007 */
[----:B------:R0:W-:Y:S01]  /*10d0*/  STL.128 [R1+0x190], RZ ;  /* 0x000190ff01007387 */ /* 0x0001e20000100c00 */
[----:B----4-:R-:W-:Y:S01]  /*10e0*/  DADD R12, R2, 1 ;  /* 0x3ff00000020c7429 */ /* 0x010fe20000000000 */
[----:B------:R-:W2:Y:S02]  /*10f0*/  F2F.F64.F32 R8, R16 ;  /* 0x0000001000087310 */ /* 0x000ea40000201800 */
[----:B------:R0:W-:Y:S04]  /*1100*/  STL.128 [R1+0x1a0], RZ ;  /* 0x0001a0ff01007387 */ /* 0x0001e80000100c00 */
[----:B------:R0:W-:Y:S01]  /*1110*/  STL.128 [R1+0x1b0], RZ ;  /* 0x0001b0ff01007387 */ /* 0x0001e20000100c00 */
[----:B-1----:R-:W-:Y:S01]  /*1120*/  DADD R10, R12, R10 ;  /* 0x000000000c0a7229 */ /* 0x002fe2000000000a */
[----:B------:R-:W1:Y:S02]  /*1130*/  F2F.F64.F32 R2, R14 ;  /* 0x0000000e00027310 */ /* 0x000e640000201800 */
[----:B------:R0:W-:Y:S04]  /*1140*/  STL.128 [R1+0x1c0], RZ ;  /* 0x0001c0ff01007387 */ /* 0x0001e80000100c00 */
[----:B------:R0:W-:Y:S01]  /*1150*/  STL.128 [R1+0x1d0], RZ ;  /* 0x0001d0ff01007387 */ /* 0x0001e20000100c00 */
[----:B--2---:R-:W-:Y:S01]  /*1160*/  DADD R8, R8, 1 ;  /* 0x3ff0000008087429 */ /* 0x004fe20000000000 */
[----:B------:R0:W2:Y:S02]  /*1170*/  F2F.F32.F64 R16, R10 ;  /* 0x0000000a00107310 */ /* 0x0000a40000301000 */
[----:B------:R0:W-:Y:S04]  /*1180*/  STL.128 [R1+0x1e0], RZ ;  /* 0x0001e0ff01007387 */ /* 0x0001e80000100c00 */
[----:B------:R0:W-:Y:S01]  /*1190*/  STL.128 [R1+0x1f0], RZ ;  /* 0x0001f0ff01007387 */ /* 0x0001e20000100c00 */
[----:B-1----:R-:W-:Y:S01]  /*11a0*/  DADD R12, R8, R2 ;  /* 0x00000000080c7229 */ /* 0x002fe20000000002 */
[----:B------:R-:W-:-:S02]  /*11b0*/  FMUL R9, R6, 0.5 ;  /* 0x3f00000006097820 */ /* 0x000fc40000400000 */
[----:B------:R0:W-:Y:S02]  /*11c0*/  STL.128 [R1+0x200], RZ ;  /* 0x000200ff01007387 */ /* 0x0001e40000100c00 */
[----:B------:R-:W1:Y:S01]  /*11d0*/  MUFU.RCP R0, R9 ;  /* 0x0000000900007308 */ /* 0x000e620000001000 */
[----:B------:R-:W-:Y:S01]  /*11e0*/  FADD R8, R18, R9 ;  /* 0x0000000912087221 */ /* 0x000fe20000000000 */
[----:B------:R0:W-:Y:S03]  /*11f0*/  STL.128 [R1+0x210], RZ ;  /* 0x000210ff01007387 */ /* 0x0001e60000100c00 */
[----:B------:R-:W-:Y:S01]  /*1200*/  FADD R6, -R8, 4 ;  /* 0x4080000008067421 */ /* 0x000fe20000000100 */
[----:B------:R0:W-:Y:S02]  /*1210*/  STL.128 [R1+0x220], RZ ;  /* 0x000220ff01007387 */ /* 0x0001e40000100c00 */
[----:B------:R0:W3:Y:S02]  /*1220*/  F2F.F32.F64 R13, R12 ;  /* 0x0000000c000d7310 */ /* 0x0000e40000301000 */
[----:B------:R0:W-:Y:S04]  /*1230*/  STL.128 [R1+0x230], RZ ;  /* 0x000230ff01007387 */ /* 0x0001e80000100c00 */
[----:B------:R0:W-:Y:S02]  /*1240*/  STL.128 [R1+0x240], RZ ;  /* 0x000240ff01007387 */ /* 0x0001e40000100c00 */
[----:B------:R-:W4:Y:S01]  /*1250*/  FCHK P0, R6, R9 ;  /* 0x0000000906007302 */ /* 0x000f220000000000 */
[----:B-1----:R-:W-:Y:S01]  /*1260*/  FFMA R3, -R9, R0, 1 ;  /* 0x3f80000009037423 */ /* 0x002fe20000000100 */
[----:B------:R0:W-:Y:S03]  /*1270*/  STL.128 [R1+0x250], RZ ;  /* 0x000250ff01007387 */ /* 0x0001e60000100c00 */
[----:B------:R-:W-:Y:S01]  /*1280*/  FFMA R3, R0, R3, R0 ;  /* 0x0000000300037223 */ /* 0x000fe20000000000 */
[----:B------:R0:W-:Y:S01]  /*1290*/  STL.128 [R1+0x260], RZ ;  /* 0x000260ff01007387 */ /* 0x0001e20000100c00 */
[----:B------:R-:W-:-:S02]  /*12a0*/  SHF.R.U32.HI R0, RZ, 0xe, R4 ;  /* 0x0000000eff007819 */ /* 0x000fc40000011604 */
[----:B------:R-:W-:Y:S01]  /*12b0*/  FFMA R2, R6, R3, RZ ;  /* 0x0000000306027223 */ /* 0x000fe200000000ff */
[----:B------:R0:W-:Y:S01]  /*12c0*/  STL.128 [R1+0x270], RZ ;  /* 0x000270ff01007387 */ /* 0x0001e20000100c00 */
[----:B------:R-:W-:Y:S02]  /*12d0*/  LOP3.LUT R0, R0, 0x3, RZ, 0xc0, !PT ;  /* 0x0000000300007812 */ /* 0x000fe400078ec0ff */
[----:B------:R-:W-:Y:S01]  /*12e0*/  FFMA R4, -R9, R2, R6 ;  /* 0x0000000209047223 */ /* 0x000fe20000000106 */
[----:B------:R0:W-:Y:S01]  /*12f0*/  STL.128 [R1+0x280], RZ ;  /* 0x000280ff01007387 */ /* 0x0001e20000100c00 */
[----:B------:R-:W-:Y:S02]  /*1300*/  LOP3.LUT R7, R0, 0x4, RZ, 0xfc, !PT ;  /* 0x0000000400077812 */ /* 0x000fe400078efcff */
[----:B------:R-:W-:Y:S01]  /*1310*/  FFMA R3, R3, R4, R2 ;  /* 0x0000000403037223 */ /* 0x000fe20000000002 */
[----:B------:R0:W-:Y:S01]  /*1320*/  STL.128 [R1+0x290], RZ ;  /* 0x000290ff01007387 */ /* 0x0001e20000100c00 */
[----:B------:R-:W-:-:S03]  /*1330*/  MOV R2, RZ ;  /* 0x000000ff00027202 */ /* 0x000fc60000000f00 */
[----:B------:R0:W-:Y:S04]  /*1340*/  STL.128 [R1+0x2a0], RZ ;  /* 0x0002a0ff01007387 */ /* 0x0001e80000100c00 */
        /* <DEDUP_REMOVED lines=84> */
[----:B------:R0:W-:Y:S01]  /*1890*/  STL.128 [R1+0x7f0], RZ ;  /* 0x0007f0ff01007387 */ /* 0x0001e20000100c00 */
[----:B--234-:R-:W-:Y:S05]  /*18a0*/  @!P0 BRA `(.L_x_6) ;  /* 0x0000000000108947 */ /* 0x01cfea0003800000 */
[----:B------:R-:W-:Y:S01]  /*18b0*/  IMAD.MOV.U32 R4, RZ, RZ, R6 ;  /* 0x000000ffff047224 */ /* 0x000fe200078e0006 */
[----:B------:R-:W-:Y:S02]  /*18c0*/  MOV R3, R9 ;  /* 0x0000000900037202 */ /* 0x000fe40000000f00 */
[----:B------:R-:W-:-:S07]  /*18d0*/  MOV R6, 0x18f0 ;  /* 0x000018f000067802 */ /* 0x000fce0000000f00 */
[----:B0-----:R-:W-:Y:S05]  /*18e0*/  CALL.REL.NOINC `($__internal_0_$__cuda_sm3x_div_rn_noftz_f32_slowpath) ;  /* 0x0000009c00747944 */ /* 0x001fea0003c00000 */
.L_x_6:
[----:B------:R-:W-:Y:S05]  /*18f0*/  BSYNC.RECONVERGENT B2 ;  /* 0x0000000000027941 */ /* 0x000fea0003800200 */
.L_x_5:
[----:B------:R-:W1:Y:S01]  /*1900*/  MUFU.RCP R4, R9 ;  /* 0x0000000900047308 */ /* 0x000e620000001000 */
[----:B------:R-:W-:Y:S01]  /*1910*/  FADD R8, -R8, 5 ;  /* 0x40a0000008087421 */ /* 0x000fe20000000100 */
[----:B------:R-:W-:Y:S01]  /*1920*/  BSSY.RECONVERGENT B2, `(.L_x_7) ;  /* 0x000000d000027945 */ /* 0x000fe20003800200 */
[----:B0-----:R-:W-:-:S05]  /*1930*/  FMUL R12, R3, R3 ;  /* 0x00000003030c7220 */ /* 0x001fca0000400000 */
[----:B------:R-:W0:Y:S01]  /*1940*/  FCHK P0, R8, R9 ;  /* 0x0000000908007302 */ /* 0x000e220000000000 */
[----:B-1----:R-:W-:-:S04]  /*1950*/  FFMA R11, -R9, R4, 1 ;  /* 0x3f800000090b7423 */ /* 0x002fc80000000104 */
[----:B------:R-:W-:-:S04]  /*1960*/  FFMA R4, R4, R11, R4 ;  /* 0x0000000b04047223 */ /* 0x000fc80000000004 */
[----:B------:R-:W-:-:S04]  /*1970*/  FFMA R6, R4, R8, RZ ;  /* 0x0000000804067223 */ /* 0x000fc800000000ff */
[----:B------:R-:W-:-:S04]  /*1980*/  FFMA R11, -R9, R6, R8 ;  /* 0x00000006090b7223 */ /* 0x000fc80000000108 */
[----:B------:R-:W-:Y:S01]  /*1990*/  FFMA R3, R4, R11, R6 ;  /* 0x0000000b04037223 */ /* 0x000fe20000000006 */
[----:B0-----:R-:W-:Y:S06]  /*19a0*/  @!P0 BRA `(.L_x_8) ;  /* 0x0000000000108947 */ /* 0x001fec0003800000 */
[----:B------:R-:W-:Y:S01]  /*19b0*/  IMAD.MOV.U32 R4, RZ, RZ, R8 ;  /* 0x000000ffff047224 */ /* 0x000fe200078e0008 */
[----:B------:R-:W-:Y:S02]  /*19c0*/  MOV R3, R9 ;  /* 0x0000000900037202 */ /* 0x000fe40000000f00 */
[----:B------:R-:W-:-:S07]  /*19d0*/  MOV R6, 0x19f0 ;  /* 0x000019f000067802 */ /* 0x000fce0000000f00 */
[----:B------:R-:W-:Y:S05]  /*19e0*/  CALL.REL.NOINC `($__internal_0_$__cuda_sm3x_div_rn_noftz_f32_slowpath) ;  /* 0x0000009c00347944 */ /* 0x000fea0003c00000 */
.L_x_8:
[----:B------:R-:W-:Y:S05]  /*19f0*/  BSYNC.RECONVERGENT B2 ;  /* 0x0000000000027941 */ /* 0x000fea0003800200 */
.L_x_7:
[----:B------:R-:W-:Y:S01]  /*1a00*/  FMUL R11, R3, R3 ;  /* 0x00000003030b7220 */ /* 0x000fe20000400000 */
[----:B------:R-:W-:-:S07]  /*1a10*/  IMAD.MOV.U32 R19, RZ, RZ, 0x1 ;  /* 0x00000001ff137424 */ /* 0x000fce00078e00ff */
.L_x_18:
[----:B------:R-:W0:Y:S01]  /*1a20*/  MUFU.RCP R6, R17 ;  /* 0x0000001100067308 */ /* 0x000e220000001000 */
[----:B------:R-:W-:Y:S01]  /*1a30*/  I2FP.F32.U32 R3, R19 ;  /* 0x0000001300037245 */ /* 0x000fe20000201000 */
[----:B------:R-:W-:Y:S04]  /*1a40*/  BSSY.RECONVERGENT B2, `(.L_x_9) ;  /* 0x000000c000027945 */ /* 0x000fe80003800200 */
[----:B------:R-:W-:-:S04]  /*1a50*/  FADD R4, -R16, R3 ;  /* 0x0000000310047221 */ /* 0x000fc80000000100 */
[----:B------:R-:W1:Y:S01]  /*1a60*/  FCHK P0, R4, R17 ;  /* 0x0000001104007302 */ /* 0x000e620000000000 */
[----:B0-----:R-:W-:-:S04]  /*1a70*/  FFMA R9, -R17, R6, 1 ;  /* 0x3f80000011097423 */ /* 0x001fc80000000106 */
[----:B------:R-:W-:-:S04]  /*1a80*/  FFMA R9, R6, R9, R6 ;  /* 0x0000000906097223 */ /* 0x000fc80000000006 */
[----:B------:R-:W-:-:S04]  /*1a90*/  FFMA R6, R4, R9, RZ ;  /* 0x0000000904067223 */ /* 0x000fc800000000ff */
[----:B------:R-:W-:-:S04]  /*1aa0*/  FFMA R3, -R17, R6, R4 ;  /* 0x0000000611037223 */ /* 0x000fc80000000104 */
[----:B------:R-:W-:Y:S01]  /*1ab0*/  FFMA R3, R9, R3, R6 ;  /* 0x0000000309037223 */ /* 0x000fe20000000006 */
[----:B-1----:R-:W-:Y:S06]  /*1ac0*/  @!P0 BRA `(.L_x_10) ;  /* 0x00000000000c8947 */ /* 0x002fec0003800000 */
[----:B------:R-:W-:Y:S02]  /*1ad0*/  MOV R3, R17 ;  /* 0x0000001100037202 */ /* 0x000fe40000000f00 */
[----:B------:R-:W-:-:S07]  /*1ae0*/  MOV R6, 0x1b00 ;  /* 0x00001b0000067802 */ /* 0x000fce0000000f00 */
[----:B------:R-:W-:Y:S05]  /*1af0*/  CALL.REL.NOINC `($__internal_0_$__cuda_sm3x_div_rn_noftz_f32_slowpath) ;  /* 0x0000009800f07944 */ /* 0x000fea0003c00000 */
.L_x_10:
[----:B------:R-:W-:Y:S05]  /*1b00*/  BSYNC.RECONVERGENT B2 ;  /* 0x0000000000027941 */ /* 0x000fea0003800200 */
.L_x_9:
[----:B------:R-:W-:Y:S02]  /*1b10*/  HFMA2 R18, -RZ, RZ, 0, 5.9604644775390625e-08 ;  /* 0x00000001ff127431 */ /* 0x000fe400000001ff */
[CC--:B------:R-:W-:Y:S01]  /*1b20*/  FFMA R9, R3.reuse, R3.reuse, R12 ;  /* 0x0000000303097223 */ /* 0x0c0fe2000000000c */
[----:B------:R-:W-:Y:S01]  /*1b30*/  FFMA R8, R3, R3, R11 ;  /* 0x0000000303087223 */ /* 0x000fe2000000000b */
[----:B------:R-:W-:-:S07]  /*1b40*/  VIADD R10, R19, 0x1 ;  /* 0x00000001130a7836 */ /* 0x000fce0000000000 */
.L_x_17:
        /* <DEDUP_REMOVED lines=11> */
[----:B------:R-:W-:Y:S01]  /*1c00*/  IMAD.MOV.U32 R3, RZ, RZ, R14 ;  /* 0x000000ffff037224 */ /* 0x000fe200078e000e */
[----:B------:R-:W-:-:S07]  /*1c10*/  MOV R6, 0x1c30 ;  /* 0x00001c3000067802 */ /* 0x000fce0000000f00 */
[----:B------:R-:W-:Y:S05]  /*1c20*/  CALL.REL.NOINC `($__internal_0_$__cuda_sm3x_div_rn_noftz_f32_slowpath) ;  /* 0x0000009800a47944 */ /* 0x000fea0003c00000 */
.L_x_12:
[----:B------:R-:W-:Y:S05]  /*1c30*/  BSYNC.RECONVERGENT B2 ;  /* 0x0000000000027941 */ /* 0x000fea0003800200 */
.L_x_11:
[----:B------:R-:W-:Y:S01]  /*1c40*/  FMUL R3, R3, R3 ;  /* 0x0000000303037220 */ /* 0x000fe20000400000 */
[----:B------:R-:W-:Y:S01]  /*1c50*/  LEA R4, R19, R18, 0x4 ;  /* 0x0000001213047211 */ /* 0x000fe200078e20ff */
[----:B------:R-:W-:Y:S01]  /*1c60*/  BSSY.RECONVERGENT B0, `(.L_x_13) ;  /* 0x0000019000007945 */ /* 0x000fe20003800200 */
[----:B------:R-:W-:Y:S01]  /*1c70*/  IADD3 R18, PT, PT, R18, 0x1, RZ ;  /* 0x0000000112127810 */ /* 0x000fe20007ffe0ff */
[--C-:B------:R-:W-:Y:S01]  /*1c80*/  FADD R6, R9, R3.reuse ;  /* 0x0000000309067221 */ /* 0x100fe20000000000 */
[----:B------:R-:W-:Y:S01]  /*1c90*/  FADD R3, R8, R3 ;  /* 0x0000000308037221 */ /* 0x000fe20000000000 */
[----:B------:R-:W-:-:S03]  /*1ca0*/  IMAD.SHL.U32 R4, R4, 0x8, RZ ;  /* 0x0000000804047824 */ /* 0x000fc600078e00ff */
[----:B------:R-:W-:Y:S01]  /*1cb0*/  FSETP.GEU.AND P1, PT, R6, 1, PT ;  /* 0x3f8000000600780b */ /* 0x000fe20003f2e000 */
[----:B------:R-:W-:Y:S01]  /*1cc0*/  IMAD.IADD R6, R1, 0x1, R4 ;  /* 0x0000000101067824 */ /* 0x000fe200078e0204 */
[----:B------:R-:W-:-:S11]  /*1cd0*/  FSETP.GEU.AND P0, PT, R3, 1, PT ;  /* 0x3f8000000300780b */ /* 0x000fd60003f0e000 */
[----:B------:R-:W-:Y:S05]  /*1ce0*/  @P1 BRA `(.L_x_14) ;  /* 0x0000000000401947 */ /* 0x000fea0003800000 */
[C---:B------:R-:W-:Y:S02]  /*1cf0*/  ISETP.GT.U32.AND P2, PT, R4.reuse, 0x77b, PT ;  /* 0x0000077b0400780c */ /* 0x040fe40003f44070 */
[C---:B------:R-:W-:Y:S02]  /*1d00*/  ISETP.GT.U32.AND P3, PT, R4.reuse, 0x7f3, PT ;  /* 0x000007f30400780c */ /* 0x040fe40003f64070 */
[----:B------:R-:W-:Y:S02]  /*1d10*/  ISETP.GT.U32.AND P1, PT, R4, 0x7fa, PT ;  /* 0x000007fa0400780c */ /* 0x000fe40003f24070 */
[----:B------:R-:W-:-:S05]  /*1d20*/  MOV R3, 0x1 ;  /* 0x0000000100037802 */ /* 0x000fca0000000f00 */
[----:B------:R0:W-:Y:S04]  /*1d30*/  STL.U8 [R6+0x4], R3 ;  /* 0x0000040306007387 */ /* 0x0001e80000100000 */
[----:B------:R0:W-:Y:S04]  /*1d40*/  STL.U8 [R6+0x3], R3 ;  /* 0x0000030306007387 */ /* 0x0001e80000100000 */
[----:B------:R0:W-:Y:S04]  /*1d50*/  @!P2 STL.U8 [R6+0x84], R3 ;  /* 0x000084030600a387 */ /* 0x0001e80000100000 */
[----:B------:R0:W-:Y:S04]  /*1d60*/  STL.U8 [R6+-0x7c], R3 ;  /* 0xffff840306007387 */ /* 0x0001e80000100000 */
[----:B------:R0:W-:Y:S04]  /*1d70*/  @!P3 STL.U8 [R6+0xc], R3 ;  /* 0x00000c030600b387 */ /* 0x0001e80000100000 */
[----:B------:R0:W-:Y:S04]  /*1d80*/  STL.U8 [R6+-0x4], R3 ;  /* 0xfffffc0306007387 */ /* 0x0001e80000100000 */
[----:B------:R0:W-:Y:S01]  /*1d90*/  @!P1 STL.U8 [R6+0x5], R3 ;  /* 0x0000050306009387 */ /* 0x0001e20000100000 */
[----:B------:R-:W-:-:S13]  /*1da0*/  ISETP.GE.AND P1, PT, R2, R19, PT ;  /* 0x000000130200720c */ /* 0x000fda0003f26270 */
[----:B0-----:R-:W-:Y:S05]  /*1db0*/  @P1 BRA `(.L_x_14) ;  /* 0x00000000000c1947 */ /* 0x001fea0003800000 */
[----:B------:R-:W2:Y:S02]  /*1dc0*/  LDL.U8 R3, [R6+0x84] ;  /* 0x0000840006037983 */ /* 0x000ea40000100000 */
[----:B--2---:R-:W-:-:S13]  /*1dd0*/  ISETP.NE.AND P1, PT, R3, RZ, PT ;  /* 0x000000ff0300720c */ /* 0x004fda0003f25270 */
[----:B------:R-:W-:-:S07]  /*1de0*/  @P1 IMAD.MOV.U32 R2, RZ, RZ, R10 ;  /* 0x000000ffff021224 */ /* 0x000fce00078e000a */
.L_x_14:
[----:B------:R-:W-:Y:S05]  /*1df0*/  BSYNC.RECONVERGENT B0 ;  /* 0x0000000000007941 */ /* 0x000fea0003800200 */
.L_x_13:
[----:B------:R-:W-:Y:S04]  /*1e00*/  BSSY.RECONVERGENT B0, `(.L_x_15) ;  /* 0x0000012000007945 */ /* 0x000fe80003800200 */
[----:B------:R-:W-:Y:S05]  /*1e10*/  @P0 BRA `(.L_x_16) ;  /* 0x0000000000400947 */ /* 0x000fea0003800000 */
[C---:B------:R-:W-:Y:S01]  /*1e20*/  ISETP.GT.U32.AND P1, PT, R4.reuse, 0x77a, PT ;  /* 0x0000077a0400780c */ /* 0x040fe20003f24070 */
[----:B------:R-:W-:Y:S01]  /*1e30*/  HFMA2 R3, -RZ, RZ, 0, 5.9604644775390625e-08 ;  /* 0x00000001ff037431 */ /* 0x000fe200000001ff */
[C---:B------:R-:W-:Y:S02]  /*1e40*/  ISETP.GT.U32.AND P2, PT, R4.reuse, 0x7f2, PT ;  /* 0x000007f20400780c */ /* 0x040fe40003f44070 */
[----:B------:R-:W-:Y:S02]  /*1e50*/  ISETP.GT.U32.AND P0, PT, R4, 0x7f9, PT ;  /* 0x000007f90400780c */ /* 0x000fe40003f04070 */
        /* <DEDUP_REMOVED lines=12> */
.L_x_16:
[----:B------:R-:W-:Y:S05]  /*1f20*/  BSYNC.RECONVERGENT B0 ;  /* 0x0000000000007941 */ /* 0x000fea0003800200 */
.L_x_15:
[----:B------:R-:W-:-:S13]  /*1f30*/  ISETP.NE.AND P0, PT, R18, 0x10, PT ;  /* 0x000000101200780c */ /* 0x000fda0003f05270 */
[----:B------:R-:W-:Y:S05]  /*1f40*/  @P0 BRA `(.L_x_17) ;  /* 0xfffffffc00000947 */ /* 0x000fea000383ffff */
[----:B------:R-:W-:Y:S02]  /*1f50*/  ISETP.NE.AND P0, PT, R10, 0x10, PT ;  /* 0x000000100a00780c */ /* 0x000fe40003f05270 */
[----:B------:R-:W-:-:S11]  /*1f60*/  MOV R19, R10 ;  /* 0x0000000a00137202 */ /* 0x000fd60000000f00 */
[----:B------:R-:W-:Y:S05]  /*1f70*/  @P0 BRA `(.L_x_18) ;  /* 0xfffffff800a80947 */ /* 0x000fea000383ffff */
[----:B------:R-:W-:Y:S01]  /*1f80*/  HFMA2 R9, -RZ, RZ, 0, 3.814697265625e-06 ;  /* 0x00000040ff097431 */ /* 0x000fe200000001ff */
[----:B------:R-:W-:Y:S01]  /*1f90*/  MOV R11, 0x89712d38 ;  /* 0x89712d38000b7802 */ /* 0x000fe20000000f00 */
[----:B------:R-:W-:Y:S02]  /*1fa0*/  HFMA2 R13, -RZ, RZ, 2874, 0.00180149078369140625 ;  /* 0x699d1761ff0d7431 */ /* 0x000fe400000001ff */
[C---:B------:R-:W-:Y:S01]  /*1fb0*/  IMAD R3, R15.reuse, -0x4b9ff597, RZ ;  /* 0xb4600a690f037824 */ /* 0x040fe200078e02ff */
[----:B------:R-:W-:Y:S01]  /*1fc0*/  MOV R16, 0x89cb27a0 ;  /* 0x89cb27a000107802 */ /* 0x000fe20000000f00 */
[----:B------:R-:W-:Y:S01]  /*1fd0*/  IMAD R17, R15, 0x772c5f11, RZ ;  /* 0x772c5f110f117824 */ /* 0x000fe200078e02ff */
[----:B------:R-:W-:Y:S01]  /*1fe0*/  MOV R35, 0x743dd4cf ;  /* 0x743dd4cf00237802 */ /* 0x000fe20000000f00 */
[----:B------:R-:W-:Y:S01]  /*1ff0*/  IMAD.MOV.U32 R8, RZ, RZ, -0x6bd21946 ;  /* 0x942de6baff087424 */ /* 0x000fe200078e00ff */
[----:B------:R-:W-:Y:S01]  /*2000*/  BSSY.RECONVERGENT B2, `(.L_x_19) ;  /* 0x000008f000027945 */ /* 0x000fe20003800200 */
[----:B------:R-:W-:-:S02]  /*2010*/  IMAD.MOV.U32 R10, RZ, RZ, 0x73c4cd04 ;  /* 0x73c4cd04ff0a7424 */ /* 0x000fc400078e00ff */
[C---:B------:R-:W-:Y:S02]  /*2020*/  IMAD R3, R32.reuse, 0x7760bb20, R3 ;  /* 0x7760bb2020037824 */ /* 0x040fe400078e0203 */
[----:B------:R-:W-:-:S04]  /*2030*/  IMAD.WIDE.U32 R8, R32, -0x4b9ff597, R8 ;  /* 0xb4600a6920087825 */ /* 0x000fc800078e0008 */
[C---:B------:R-:W-:Y:S02]  /*2040*/  IMAD R19, R32.reuse, 0x530f32eb, R17 ;  /* 0x530f32eb20137824 */ /* 0x040fe400078e0211 */
[----:B------:R-:W-:-:S04]  /*2050*/  IMAD.WIDE.U32 R10, R32, 0x772c5f11, R10 ;  /* 0x772c5f11200a7825 */ /* 0x000fc800078e000a */
[----:B------:R-:W-:Y:S02]  /*2060*/  IMAD R23, R15, 0x3749a7f9, RZ ;  /* 0x3749a7f90f177824 */ /* 0x000fe400078e02ff */
[----:B------:R-:W-:Y:S02]  /*2070*/  IMAD.MOV.U32 R12, RZ, RZ, 0x7168255e ;  /* 0x7168255eff0c7424 */ /* 0x000fe400078e00ff */
[----:B------:R-:W-:Y:S01]  /*2080*/  IMAD.IADD R17, R9, 0x1, R3 ;  /* 0x0000000109117824 */ /* 0x000fe200078e0203 */
[----:B------:R-:W-:Y:S01]  /*2090*/  IADD3 R9, PT, PT, R11, R19, RZ ;  /* 0x000000130b097210 */ /* 0x000fe20007ffe0ff */
[C---:B------:R-:W-:Y:S02]  /*20a0*/  IMAD R23, R32.reuse, 0x2dae45d7, R23 ;  /* 0x2dae45d720177824 */ /* 0x040fe400078e0217 */
[----:B------:R-:W-:Y:S01]  /*20b0*/  IMAD.WIDE.U32 R12, R32, 0x3749a7f9, R12 ;  /* 0x3749a7f9200c7825 */ /* 0x000fe200078e000c */
[----:B------:R-:W-:Y:S02]  /*20c0*/  SHF.R.U64 R4, R10, 0x15, R9 ;  /* 0x000000150a047819 */ /* 0x000fe40000001209 */
[----:B------:R-:W-:Y:S01]  /*20d0*/  MOV R10, 0x449ae648 ;  /* 0x449ae648000a7802 */ /* 0x000fe20000000f00 */
[----:B------:R-:W-:Y:S01]  /*20e0*/  IMAD.IADD R3, R13, 0x1, R23 ;  /* 0x000000010d037824 */ /* 0x000fe200078e0217 */
[----:B------:R-:W-:Y:S01]  /*20f0*/  SHF.R.U64 R13, R8, 0x15, R17 ;  /* 0x00000015080d7819 */ /* 0x000fe20000001211 */
[----:B------:R-:W-:-:S02]  /*2100*/  IMAD R17, R15, -0x60da60df, RZ ;  /* 0x9f259f210f117824 */ /* 0x000fc400078e02ff */
[----:B------:R-:W-:Y:S02]  /*2110*/  HFMA2 R8, -RZ, RZ, 0, 2.09808349609375e-05 ;  /* 0x00000160ff087431 */ /* 0x000fe400000001ff */
[----:B------:R-:W-:Y:S01]  /*2120*/  IMAD.MOV.U32 R11, RZ, RZ, -0x4dcf8346 ;  /* 0xb2307cbaff0b7424 */ /* 0x000fe200078e00ff */
[----:B------:R-:W-:Y:S01]  /*2130*/  LOP3.LUT R13, R13, 0x7ffffff, RZ, 0xc0, !PT ;  /* 0x07ffffff0d0d7812 */ /* 0x000fe200078ec0ff */
[----:B------:R-:W-:Y:S01]  /*2140*/  IMAD R25, R32, -0x7dee8ab8, R17 ;  /* 0x8211754820197824 */ /* 0x000fe200078e0211 */
[----:B------:R-:W-:Y:S01]  /*2150*/  SHF.R.U64 R3, R12, 0x15, R3 ;  /* 0x000000150c037819 */ /* 0x000fe20000001203 */
[----:B------:R-:W-:-:S04]  /*2160*/  IMAD.WIDE.U32 R10, R32, -0x60da60df, R10 ;  /* 0x9f259f21200a7825 */ /* 0x000fc800078e000a */
[----:B------:R-:W-:Y:S01]  /*2170*/  IMAD R19, R15, -0x22633260, RZ ;  /* 0xdd9ccda00f137824 */ /* 0x000fe200078e02ff */
[----:B------:R-:W-:Y:S01]  /*2180*/  IADD3 R11, PT, PT, R11, R25, RZ ;  /* 0x000000190b0b7210 */ /* 0x000fe20007ffe0ff */
[----:B------:R-:W-:Y:S02]  /*2190*/  IMAD.MOV.U32 R9, RZ, RZ, 0x0 ;  /* 0x00000000ff097424 */ /* 0x000fe400078e00ff */
[----:B------:R-:W-:Y:S01]  /*21a0*/  IMAD.MOV.U32 R17, RZ, RZ, 0x2501550a ;  /* 0x2501550aff117424 */ /* 0x000fe200078e00ff */
[----:B------:R-:W-:Y:S01]  /*21b0*/  SHF.R.U64 R6, R10, 0x15, R11 ;  /* 0x000000150a067819 */ /* 0x000fe2000000120b */
[----:B------:R-:W-:Y:S01]  /*21c0*/  IMAD R19, R32, 0xbb, R19 ;  /* 0x000000bb20137824 */ /* 0x000fe200078e0213 */
[----:B------:R-:W-:Y:S01]  /*21d0*/  LOP3.LUT R11, R4, 0x7ffffff, RZ, 0xc0, !PT ;  /* 0x07ffffff040b7812 */ /* 0x000fe200078ec0ff */
[----:B------:R-:W-:-:S04]  /*21e0*/  IMAD.WIDE.U32 R8, R32, -0x22633260, R8 ;  /* 0xdd9ccda020087825 */ /* 0x000fc800078e0008 */
[----:B------:R-:W-:Y:S01]  /*21f0*/  IMAD R23, R15, -0x5ea76960, RZ ;  /* 0xa15896a00f177824 */ /* 0x000fe200078e02ff */
[----:B------:R-:W-:Y:S01]  /*2200*/  LOP3.LUT R12, R13, 0xf8000000, R8, 0xf8, !PT ;  /* 0xf80000000d0c7812 */ /* 0x000fe200078ef808 */
[----:B------:R-:W-:-:S04]  /*2210*/  IMAD.WIDE.U32 R16, R32, -0x5ea76960, R16 ;  /* 0xa15896a020107825 */ /* 0x000fc800078e0010 */
[----:B------:R-:W-:Y:S02]  /*2220*/  IMAD.IADD R4, R9, 0x1, R19 ;  /* 0x0000000109047824 */ /* 0x000fe400078e0213 */
[----:B------:R-:W-:Y:S02]  /*2230*/  HFMA2 R9, -RZ, RZ, 901.5, -0.05328369140625 ;  /* 0x630baad2ff097431 */ /* 0x000fe400000001ff */
[----:B------:R-:W-:Y:S01]  /*2240*/  IMAD R23, R32, 0x181a9317, R23 ;  /* 0x181a931720177824 */ /* 0x000fe200078e0217 */
[----:B------:R-:W-:Y:S01]  /*2250*/  LOP3.LUT R16, R11, 0xf8000000, R16, 0xf8, !PT ;  /* 0xf80000000b107812 */ /* 0x000fe200078ef810 */
[----:B------:R-:W-:Y:S01]  /*2260*/  IMAD R19, R15, -0x25b89f60, RZ ;  /* 0xda4760a00f137824 */ /* 0x000fe200078e02ff */
[----:B------:R-:W-:Y:S01]  /*2270*/  MOV R11, 0x342f41a ;  /* 0x0342f41a000b7802 */ /* 0x000fe20000000f00 */
[----:B------:R-:W-:Y:S01]  /*2280*/  IMAD.MOV.U32 R8, RZ, RZ, 0x559c57e0 ;  /* 0x559c57e0ff087424 */ /* 0x000fe200078e00ff */
[----:B------:R-:W-:Y:S01]  /*2290*/  IADD3 R14, PT, PT, R17, R23, RZ ;  /* 0x00000017110e7210 */ /* 0x000fe20007ffe0ff */
[----:B------:R-:W-:Y:S01]  /*22a0*/  IMAD.MOV.U32 R10, RZ, RZ, 0x324ba220 ;  /* 0x324ba220ff0a7424 */ /* 0x000fe200078e00ff */
[----:B------:R-:W-:Y:S01]  /*22b0*/  LOP3.LUT R13, R4, 0x1fffff, RZ, 0xc0, !PT ;  /* 0x001fffff040d7812 */ /* 0x000fe200078ec0ff */
[----:B------:R-:W-:-:S02]  /*22c0*/  IMAD R17, R15, -0x60c7f860, RZ ;  /* 0x9f3807a00f117824 */ /* 0x000fc400078e02ff */
[C---:B------:R-:W-:Y:S01]  /*22d0*/  IMAD.WIDE.U32 R8, R32.reuse, -0x60c7f860, R8 ;  /* 0x9f3807a020087825 */ /* 0x040fe200078e0008 */
[----:B------:R0:W1:Y:S03]  /*22e0*/  I2F.U64 R4, R12 ;  /* 0x0000000c00047312 */ /* 0x0000660000301000 */
[C---:B------:R-:W-:Y:S01]  /*22f0*/  IMAD R25, R32.reuse, -0x28790871, R19 ;  /* 0xd786f78f20197824 */ /* 0x040fe200078e0213 */
[----:B------:R-:W-:Y:S01]  /*2300*/  LOP3.LUT R19, R3, 0x7ffffff, RZ, 0xc0, !PT ;  /* 0x07ffffff03137812 */ /* 0x000fe200078ec0ff */
[----:B------:R-:W-:Y:S01]  /*2310*/  IMAD.WIDE.U32 R10, R32, -0x25b89f60, R10 ;  /* 0xda4760a0200a7825 */ /* 0x000fe200078e000a */
[----:B------:R-:W-:Y:S02]  /*2320*/  LOP3.LUT R3, R6, 0x7ffffff, RZ, 0xc0, !PT ;  /* 0x07ffffff06037812 */ /* 0x000fe400078ec0ff */
[----:B------:R-:W-:Y:S01]  /*2330*/  LOP3.LUT R8, R19, 0xf8000000, R8, 0xf8, !PT ;  /* 0xf800000013087812 */ /* 0x000fe200078ef808 */
[----:B------:R-:W-:Y:S01]  /*2340*/  IMAD R23, R32, 0x700dc01f, R17 ;  /* 0x700dc01f20177824 */ /* 0x000fe200078e0211 */
[----:B------:R-:W-:Y:S01]  /*2350*/  IADD3 R11, PT, PT, R11, R25, RZ ;  /* 0x000000190b0b7210 */ /* 0x000fe20007ffe0ff */
[----:B------:R-:W-:-:S02]  /*2360*/  IMAD R25, R15, -0x60fa7177, RZ ;  /* 0x9f058e890f197824 */ /* 0x000fc400078e02ff */
[----:B0-----:R-:W-:Y:S02]  /*2370*/  HFMA2 R13, -RZ, RZ, 5.421875, 17744 ;  /* 0x456c7455ff0d7431 */ /* 0x001fe400000001ff */
[----:B------:R-:W-:Y:S01]  /*2380*/  IMAD.IADD R6, R9, 0x1, R23 ;  /* 0x0000000109067824 */ /* 0x000fe200078e0217 */
[----:B------:R-:W-:Y:S01]  /*2390*/  LOP3.LUT R17, R14, 0x1fffff, RZ, 0xc0, !PT ;  /* 0x001fffff0e117812 */ /* 0x000fe200078ec0ff */
[----:B------:R-:W-:Y:S01]  /*23a0*/  IMAD R23, R15, 0xd0ce1a0, RZ ;  /* 0x0d0ce1a00f177824 */ /* 0x000fe200078e02ff */
[----:B------:R-:W-:Y:S01]  /*23b0*/  LOP3.LUT R10, R3, 0xf8000000, R10, 0xf8, !PT ;  /* 0xf8000000030a7812 */ /* 0x000fe200078ef80a */
[C---:B------:R-:W-:Y:S01]  /*23c0*/  IMAD R9, R15.reuse, -0x8e73560, RZ ;  /* 0xf718caa00f097824 */ /* 0x040fe200078e02ff */
[----:B------:R0:W2:Y:S01]  /*23d0*/  I2F.U64 R3, R16 ;  /* 0x0000001000037312 */ /* 0x0000a20000301000 */
[----:B------:R-:W-:Y:S02]  /*23e0*/  IMAD R19, R15, 0x3838d031, RZ ;  /* 0x3838d0310f137824 */ /* 0x000fe400078e02ff */
[----:B------:R-:W-:-:S02]  /*23f0*/  HFMA2 R15, -RZ, RZ, 0.00592041015625, -228.375 ;  /* 0x1e10db23ff0f7431 */ /* 0x000fc400000001ff */
[----:B------:R-:W-:Y:S01]  /*2400*/  IMAD.MOV.U32 R34, RZ, RZ, -0x761d3034 ;  /* 0x89e2cfccff227424 */ /* 0x000fe200078e00ff */
[----:B------:R-:W-:Y:S01]  /*2410*/  LOP3.LUT R11, R11, 0x1fffff, RZ, 0xc0, !PT ;  /* 0x001fffff0b0b7812 */ /* 0x000fe200078ec0ff */
[----:B------:R-:W-:Y:S01]  /*2420*/  IMAD R27, R32, -0x55358864, R9 ;  /* 0xaaca779c201b7824 */ /* 0x000fe200078e0209 */
[----:B------:R-:W-:Y:S01]  /*2430*/  LOP3.LUT R9, R6, 0x1fffff, RZ, 0xc0, !PT ;  /* 0x001fffff06097812 */ /* 0x000fe200078ec0ff */
[----:B------:R-:W-:Y:S01]  /*2440*/  IMAD.MOV.U32 R14, RZ, RZ, 0x67179660 ;  /* 0x67179660ff0e7424 */ /* 0x000fe200078e00ff */
[----:B------:R-:W3:Y:S01]  /*2450*/  I2F.U64 R10, R10 ;  /* 0x0000000a000a7312 */ /* 0x000ee20000301000 */
[----:B------:R-:W-:-:S04]  /*2460*/  IMAD.WIDE.U32 R34, R32, 0x3838d031, R34 ;  /* 0x3838d03120227825 */ /* 0x000fc800078e0022 */
[----:B-1----:R-:W-:Y:S01]  /*2470*/  FMUL R4, R4, 1.1102230246251565404e-16 ;  /* 0x2500000004047820 */ /* 0x002fe20000400000 */
[C---:B------:R-:W-:Y:S01]  /*2480*/  IMAD R29, R32.reuse, 0x7eb1199c, R19 ;  /* 0x7eb1199c201d7824 */ /* 0x040fe200078e0213 */
[----:B------:R-:W-:Y:S01]  /*2490*/  MOV R19, 0x31077632 ;  /* 0x3107763200137802 */ /* 0x000fe20000000f00 */
[----:B------:R-:W-:Y:S01]  /*24a0*/  IMAD.MOV.U32 R12, RZ, RZ, -0x404ad5be ;  /* 0xbfb52a42ff0c7424 */ /* 0x000fe200078e00ff */
[----:B------:R-:W1:Y:S01]  /*24b0*/  I2F.U64 R8, R8 ;  /* 0x0000000800087312 */ /* 0x000e620000301000 */
[----:B0-----:R-:W-:-:S04]  /*24c0*/  IMAD.WIDE.U32 R16, R32, 0xd0ce1a0, R14 ;  /* 0x0d0ce1a020107825 */ /* 0x001fc800078e000e */
[----:B--2---:R-:W-:Y:S01]  /*24d0*/  FMUL R3, R3, 1.1102230246251565404e-16 ;  /* 0x2500000003037820 */ /* 0x004fe20000400000 */
[----:B------:R-:W-:Y:S02]  /*24e0*/  IMAD.IADD R15, R35, 0x1, R29 ;  /* 0x00000001230f7824 */ /* 0x000fe400078e021d */
[----:B------:R-:W-:Y:S02]  /*24f0*/  IMAD R25, R32, 0x7631121f, R25 ;  /* 0x7631121f20197824 */ /* 0x000fe400078e0219 */
[----:B---3--:R-:W-:Y:S01]  /*2500*/  FMUL R10, R10, 1.1102230246251565404e-16 ;  /* 0x250000000a0a7820 */ /* 0x008fe20000400000 */
[----:B------:R-:W-:Y:S01]  /*2510*/  IMAD.WIDE.U32 R12, R32, -0x60fa7177, R12 ;  /* 0x9f058e89200c7825 */ /* 0x000fe200078e000c */
[----:B------:R-:W-:-:S03]  /*2520*/  LOP3.LUT R15, R15, 0xffff, RZ, 0xc0, !PT ;  /* 0x0000ffff0f0f7812 */ /* 0x000fc600078ec0ff */
[----:B------:R-:W-:Y:S01]  /*2530*/  IMAD.MOV.U32 R18, RZ, RZ, -0x61b6bb60 ;  /* 0x9e4944a0ff127424 */ /* 0x000fe200078e00ff */
[----:B------:R-:W-:Y:S01]  /*2540*/  IADD3 R25, PT, PT, R13, R25, RZ ;  /* 0x000000190d197210 */ /* 0x000fe20007ffe0ff */
[----:B------:R-:W-:Y:S01]  /*2550*/  IMAD R23, R32, -0x500bd8c4, R23 ;  /* 0xaff4273c20177824 */ /* 0x000fe200078e0217 */
[----:B------:R-:W-:Y:S01]  /*2560*/  SHF.R.U64 R13, R34, 0x15, R15 ;  /* 0x00000015220d7819 */ /* 0x000fe2000000120f */
[----:B------:R-:W-:Y:S01]  /*2570*/  IMAD.WIDE.U32 R18, R32, -0x8e73560, R18 ;  /* 0xf718caa020127825 */ /* 0x000fe200078e0012 */
[----:B------:R-:W-:-:S03]  /*2580*/  SHF.R.U64 R12, R12, 0x15, R25 ;  /* 0x000000150c0c7819 */ /* 0x000fc60000001219 */
[----:B-1----:R-:W-:Y:S01]  /*2590*/  FMUL R8, R8, 1.1102230246251565404e-16 ;  /* 0x2500000008087820 */ /* 0x002fe20000400000 */
[----:B------:R-:W-:Y:S01]  /*25a0*/  SHF.R.U32.HI R6, RZ, 0x15, R15 ;  /* 0x00000015ff067819 */ /* 0x000fe2000001160f */
[----:B------:R-:W-:Y:S01]  /*25b0*/  IMAD.MOV.U32 R9, RZ, RZ, 0x40c00000 ;  /* 0x40c00000ff097424 */ /* 0x000fe200078e00ff */
[----:B------:R-:W-:Y:S01]  /*25c0*/  IADD3 R23, PT, PT, R17, R23, RZ ;  /* 0x0000001711177210 */ /* 0x000fe20007ffe0ff */
[----:B------:R-:W-:Y:S01]  /*25d0*/  IMAD.IADD R19, R19, 0x1, R27 ;  /* 0x0000000113137824 */ /* 0x000fe200078e021b */
[----:B------:R-:W-:Y:S01]  /*25e0*/  LOP3.LUT R18, R13, 0xf8000000, R18, 0xf8, !PT ;  /* 0xf80000000d127812 */ /* 0x000fe200078ef812 */
[-C--:B------:R-:W-:Y:S01]  /*25f0*/  FFMA R17, R4, R9.reuse, 3 ;  /* 0x4040000004117423 */ /* 0x080fe20000000009 */
[----:B------:R-:W-:Y:S01]  /*2600*/  LOP3.LUT R13, R12, 0x7ffffff, RZ, 0xc0, !PT ;  /* 0x07ffffff0c0d7812 */ /* 0x000fe200078ec0ff */
[----:B------:R-:W-:Y:S01]  /*2610*/  FFMA R14, R8, R9, 3 ;  /* 0x40400000080e7423 */ /* 0x000fe20000000009 */
[----:B------:R-:W-:Y:S01]  /*2620*/  LOP3.LUT R19, R6, 0x1fffff, R19, 0xf8, !PT ;  /* 0x001fffff06137812 */ /* 0x000fe200078ef813 */
[----:B------:R-:W-:Y:S01]  /*2630*/  FADD R6, -R17, 16 ;  /* 0x4180000011067421 */ /* 0x000fe20000000100 */
[----:B------:R-:W-:Y:S01]  /*2640*/  LOP3.LUT R12, R13, 0xf8000000, R16, 0xf8, !PT ;  /* 0xf80000000d0c7812 */ /* 0x000fe200078ef810 */
[----:B------:R-:W-:Y:S01]  /*2650*/  FMUL R17, R17, 0.5 ;  /* 0x3f00000011117820 */ /* 0x000fe20000400000 */
[----:B------:R-:W0:Y:S01]  /*2660*/  I2F.U64 R16, R18 ;  /* 0x0000001200107312 */ /* 0x000e220000301000 */
[----:B------:R-:W-:Y:S01]  /*2670*/  FADD R9, R6, -2 ;  /* 0xc000000006097421 */ /* 0x000fe20000000000 */
[C---:B------:R-:W-:Y:S01]  /*2680*/  FADD R6, -R14.reuse, 16 ;  /* 0x418000000e067421 */ /* 0x040fe20000000100 */
[----:B------:R-:W-:Y:S01]  /*2690*/  LOP3.LUT R13, R23, 0x1fffff, RZ, 0xc0, !PT ;  /* 0x001fffff170d7812 */ /* 0x000fe200078ec0ff */
[----:B------:R-:W-:Y:S01]  /*26a0*/  FMUL R14, R14, 0.5 ;  /* 0x3f0000000e0e7820 */ /* 0x000fe20000400000 */
[----:B------:R-:W-:Y:S01]  /*26b0*/  FMUL R8, R10, R9 ;  /* 0x000000090a087220 */ /* 0x000fe20000400000 */
[----:B------:R-:W-:Y:S01]  /*26c0*/  FADD R11, R6, -2 ;  /* 0xc0000000060b7421 */ /* 0x000fe20000000000 */
[----:B------:R-:W-:Y:S01]  /*26d0*/  HFMA2 R6, -RZ, RZ, 2.25, 0 ;  /* 0x40800000ff067431 */ /* 0x000fe200000001ff */
[----:B------:R-:W1:Y:S01]  /*26e0*/  I2F.U64 R4, R12 ;  /* 0x0000000c00047312 */ /* 0x000e620000301000 */
[----:B0-----:R-:W-:-:S07]  /*26f0*/  FMUL R16, R16, 1.1102230246251565404e-16 ;  /* 0x2500000010107820 */ /* 0x001fce0000400000 */
[----:B------:R-:W0:Y:S01]  /*2700*/  F2F.F64.F32 R8, R8 ;  /* 0x0000000800087310 */ /* 0x000e220000201800 */
[----:B------:R-:W-:Y:S01]  /*2710*/  FFMA R3, R3, R6, 2 ;  /* 0x4000000003037423 */ /* 0x000fe20000000006 */
[----:B------:R-:W-:Y:S01]  /*2720*/  FMUL R16, R16, R11 ;  /* 0x0000000b10107220 */ /* 0x000fe20000400000 */
[----:B-1----:R-:W-:-:S05]  /*2730*/  FMUL R4, R4, 1.1102230246251565404e-16 ;  /* 0x2500000004047820 */ /* 0x002fca0000400000 */
[----:B------:R-:W1:Y:S01]  /*2740*/  F2F.F64.F32 R12, R16 ;  /* 0x00000010000c7310 */ /* 0x000e620000201800 */
[----:B0-----:R-:W-:-:S07]  /*2750*/  DADD R22, R8, 1 ;  /* 0x3ff0000008167429 */ /* 0x001fce0000000000 */
[----:B------:R-:W0:Y:S01]  /*2760*/  F2F.F64.F32 R18, R17 ;  /* 0x0000001100127310 */ /* 0x000e220000201800 */
[C---:B------:R-:W-:Y:S01]  /*2770*/  FMUL R9, R3.reuse, 0.5 ;  /* 0x3f00000003097820 */ /* 0x040fe20000400000 */
[----:B------:R-:W-:-:S04]  /*2780*/  FADD R3, -R3, 8 ;  /* 0x4100000003037421 */ /* 0x000fc80000000100 */
[----:B------:R-:W-:Y:S01]  /*2790*/  FADD R3, R3, -4 ;  /* 0xc080000003037421 */ /* 0x000fe20000000000 */
[----:B-1----:R-:W-:Y:S01]  /*27a0*/  DADD R12, R12, 1 ;  /* 0x3ff000000c0c7429 */ /* 0x002fe20000000000 */
[----:B------:R-:W1:Y:S02]  /*27b0*/  F2F.F64.F32 R10, R14 ;  /* 0x0000000e000a7310 */ /* 0x000e640000201800 */
[----:B------:R-:W-:-:S04]  /*27c0*/  FFMA R4, R4, R3, 2 ;  /* 0x4000000004047423 */ /* 0x000fc80000000003 */
[----:B------:R-:W-:Y:S01]  /*27d0*/  FADD R8, R4, R9 ;  /* 0x0000000904087221 */ /* 0x000fe20000000000 */
[----:B0-----:R-:W-:Y:S01]  /*27e0*/  DADD R18, R22, R18 ;  /* 0x0000000016127229 */ /* 0x001fe20000000012 */
[----:B------:R-:W0:Y:S02]  /*27f0*/  MUFU.RCP R6, R9 ;  /* 0x0000000900067308 */ /* 0x000e240000001000 */
[----:B------:R-:W-:Y:S01]  /*2800*/  FADD R4, -R8, 4 ;  /* 0x4080000008047421 */ /* 0x000fe20000000100 */
[----:B-1----:R-:W-:-:S05]  /*2810*/  DADD R10, R12, R10 ;  /* 0x000000000c0a7229 */ /* 0x002fca000000000a */
[----:B------:R-:W1:Y:S08]  /*2820*/  FCHK P0, R4, R9 ;  /* 0x0000000904007302 */ /* 0x000e700000000000 */
[----:B------:R2:W3:Y:S01]  /*2830*/  F2F.F32.F64 R16, R18 ;  /* 0x0000001200107310 */ /* 0x0004e20000301000 */
[----:B0-----:R-:W-:-:S04]  /*2840*/  FFMA R3, -R9, R6, 1 ;  /* 0x3f80000009037423 */ /* 0x001fc80000000106 */
[----:B------:R-:W-:-:S03]  /*2850*/  FFMA R3, R6, R3, R6 ;  /* 0x0000000306037223 */ /* 0x000fc60000000006 */
[----:B------:R2:W0:Y:S01]  /*2860*/  F2F.F32.F64 R13, R10 ;  /* 0x0000000a000d7310 */ /* 0x0004220000301000 */
[----:B------:R-:W-:-:S04]  /*2870*/  FFMA R6, R4, R3, RZ ;  /* 0x0000000304067223 */ /* 0x000fc800000000ff */
[----:B------:R-:W-:-:S04]  /*2880*/  FFMA R12, -R9, R6, R4 ;  /* 0x00000006090c7223 */ /* 0x000fc80000000104 */
[----:B------:R-:W-:Y:S01]  /*2890*/  FFMA R12, R3, R12, R6 ;  /* 0x0000000c030c7223 */ /* 0x000fe20000000006 */
[----:B-123--:R-:W-:Y:S06]  /*28a0*/  @!P0 BRA `(.L_x_20) ;  /* 0x0000000000108947 */ /* 0x00efec0003800000 */
[----:B------:R-:W-:Y:S01]  /*28b0*/  IMAD.MOV.U32 R3, RZ, RZ, R9 ;  /* 0x000000ffff037224 */ /* 0x000fe200078e0009 */
[----:B------:R-:W-:-:S07]  /*28c0*/  MOV R6, 0x28e0 ;  /* 0x000028e000067802 */ /* 0x000fce0000000f00 */
[----:B0-----:R-:W-:Y:S05]  /*28d0*/  CALL.REL.NOINC `($__internal_0_$__cuda_sm3x_div_rn_noftz_f32_slowpath) ;  /* 0x0000008c00787944 */ /* 0x001fea0003c00000 */
[----:B------:R-:W-:-:S07]  /*28e0*/  MOV R12, R3 ;  /* 0x00000003000c7202 */ /* 0x000fce0000000f00 */
.L_x_20:
[----:B------:R-:W-:Y:S05]  /*28f0*/  BSYNC.RECONVERGENT B2 ;  /* 0x0000000000027941 */ /* 0x000fea0003800200 */
.L_x_19:
[----:B------:R-:W1:Y:S01]  /*2900*/  MUFU.RCP R4, R9 ;  /* 0x0000000900047308 */ /* 0x000e620000001000 */
[----:B------:R-:W-:Y:S01]  /*2910*/  FADD R8, -R8, 5 ;  /* 0x40a0000008087421 */ /* 0x000fe20000000100 */
[----:B------:R-:W-:Y:S01]  /*2920*/  BSSY.RECONVERGENT B2, `(.L_x_21) ;  /* 0x000000d000027945 */ /* 0x000fe20003800200 */
[----:B------:R-:W-:-:S05]  /*2930*/  FMUL R12, R12, R12 ;  /* 0x0000000c0c0c7220 */ /* 0x000fca0000400000 */
[----:B------:R-:W2:Y:S01]  /*2940*/  FCHK P0, R8, R9 ;  /* 0x0000000908007302 */ /* 0x000ea20000000000 */
[----:B-1----:R-:W-:-:S04]  /*2950*/  FFMA R3, -R9, R4, 1 ;  /* 0x3f80000009037423 */ /* 0x002fc80000000104 */
[----:B------:R-:W-:-:S04]  /*2960*/  FFMA R3, R4, R3, R4 ;  /* 0x0000000304037223 */ /* 0x000fc80000000004 */
[----:B------:R-:W-:-:S04]  /*2970*/  FFMA R4, R3, R8, RZ ;  /* 0x0000000803047223 */ /* 0x000fc800000000ff */
[----:B------:R-:W-:-:S04]  /*2980*/  FFMA R11, -R9, R4, R8 ;  /* 0x00000004090b7223 */ /* 0x000fc80000000108 */
[----:B------:R-:W-:Y:S01]  /*2990*/  FFMA R3, R3, R11, R4 ;  /* 0x0000000b03037223 */ /* 0x000fe20000000004 */
[----:B--2---:R-:W-:Y:S06]  /*29a0*/  @!P0 BRA `(.L_x_22) ;  /* 0x0000000000108947 */ /* 0x004fec0003800000 */
[----:B------:R-:W-:Y:S01]  /*29b0*/  IMAD.MOV.U32 R4, RZ, RZ, R8 ;  /* 0x000000ffff047224 */ /* 0x000fe200078e0008 */
[----:B------:R-:W-:Y:S02]  /*29c0*/  MOV R3, R9 ;  /* 0x0000000900037202 */ /* 0x000fe40000000f00 */
[----:B------:R-:W-:-:S07]  /*29d0*/  MOV R6, 0x29f0 ;  /* 0x000029f000067802 */ /* 0x000fce0000000f00 */
[----:B0-----:R-:W-:Y:S05]  /*29e0*/  CALL.REL.NOINC `($__internal_0_$__cuda_sm3x_div_rn_noftz_f32_slowpath) ;  /* 0x0000008c00347944 */ /* 0x001fea0003c00000 */
.L_x_22:
[----:B------:R-:W-:Y:S05]  /*29f0*/  BSYNC.RECONVERGENT B2 ;  /* 0x0000000000027941 */ /* 0x000fea0003800200 */
.L_x_21:
[----:B------:R-:W-:Y:S01]  /*2a00*/  FMUL R11, R3, R3 ;  /* 0x00000003030b7220 */ /* 0x000fe20000400000 */
[----:B------:R-:W-:-:S07]  /*2a10*/  IMAD.MOV.U32 R19, RZ, RZ, 0x1 ;  /* 0x00000001ff137424 */ /* 0x000fce00078e00ff */
.L_x_32:
[----:B------:R-:W1:Y:S01]  /*2a20*/  MUFU.RCP R6, R17 ;  /* 0x0000001100067308 */ /* 0x000e620000001000 */
[----:B------:R-:W-:Y:S01]  /*2a30*/  I2FP.F32.U32 R3, R19 ;  /* 0x0000001300037245 */ /* 0x000fe20000201000 */
[----:B------:R-:W-:Y:S04]  /*2a40*/  BSSY.RECONVERGENT B2, `(.L_x_23) ;  /* 0x000000c000027945 */ /* 0x000fe80003800200 */
[----:B------:R-:W-:-:S04]  /*2a50*/  FADD R4, -R16, R3 ;  /* 0x0000000310047221 */ /* 0x000fc80000000100 */
[----:B------:R-:W2:Y:S01]  /*2a60*/  FCHK P0, R4, R17 ;  /* 0x0000001104007302 */ /* 0x000ea20000000000 */
[----:B-1----:R-:W-:-:S04]  /*2a70*/  FFMA R9, -R17, R6, 1 ;  /* 0x3f80000011097423 */ /* 0x002fc80000000106 */
[----:B------:R-:W-:-:S04]  /*2a80*/  FFMA R9, R6, R9, R6 ;  /* 0x0000000906097223 */ /* 0x000fc80000000006 */
[----:B------:R-:W-:-:S04]  /*2a90*/  FFMA R6, R4, R9, RZ ;  /* 0x0000000904067223 */ /* 0x000fc800000000ff */
[----:B------:R-:W-:-:S04]  /*2aa0*/  FFMA R3, -R17, R6, R4 ;  /* 0x0000000611037223 */ /* 0x000fc80000000104 */
[----:B------:R-:W-:Y:S01]  /*2ab0*/  FFMA R3, R9, R3, R6 ;  /* 0x0000000309037223 */ /* 0x000fe20000000006 */
[----:B--2---:R-:W-:Y:S06]  /*2ac0*/  @!P0 BRA `(.L_x_24) ;  /* 0x00000000000c8947 */ /* 0x004fec0003800000 */
[----:B------:R-:W-:Y:S02]  /*2ad0*/  MOV R3, R17 ;  /* 0x0000001100037202 */ /* 0x000fe40000000f00 */
[----:B------:R-:W-:-:S07]  /*2ae0*/  MOV R6, 0x2b00 ;  /* 0x00002b0000067802 */ /* 0x000fce0000000f00 */
[----:B0-----:R-:W-:Y:S05]  /*2af0*/  CALL.REL.NOINC `($__internal_0_$__cuda_sm3x_div_rn_noftz_f32_slowpath) ;  /* 0x0000008800f07944 */ /* 0x001fea0003c00000 */
.L_x_24:
[----:B------:R-:W-:Y:S05]  /*2b00*/  BSYNC.RECONVERGENT B2 ;  /* 0x0000000000027941 */ /* 0x000fea0003800200 */
.L_x_23:
[----:B------:R-:W-:Y:S02]  /*2b10*/  HFMA2 R18, -RZ, RZ, 0, 5.9604644775390625e-08 ;  /* 0x00000001ff127431 */ /* 0x000fe400000001ff */
[CC--:B------:R-:W-:Y:S01]  /*2b20*/  FFMA R9, R3.reuse, R3.reuse, R12 ;  /* 0x0000000303097223 */ /* 0x0c0fe2000000000c */
[----:B------:R-:W-:Y:S01]  /*2b30*/  FFMA R8, R3, R3, R11 ;  /* 0x0000000303087223 */ /* 0x000fe2000000000b */
[----:B------:R-:W-:-:S07]  /*2b40*/  VIADD R10, R19, 0x1 ;  /* 0x00000001130a7836 */ /* 0x000fce0000000000 */
.L_x_31:
[----:B------:R-:W1:Y:S01]  /*2b50*/  MUFU.RCP R3, R14 ;  /* 0x0000000e00037308 */ /* 0x000e620000001000 */
[----:B------:R-:W-:Y:S01]  /*2b60*/  I2FP.F32.U32 R4, R18 ;  /* 0x0000001200047245 */ /* 0x000fe20000201000 */
[----:B------:R-:W-:Y:S04]  /*2b70*/  BSSY.RECONVERGENT B2, `(.L_x_25) ;  /* 0x000000c000027945 */ /* 0x000fe80003800200 */
[----:B0-----:R-:W-:-:S04]  /*2b80*/  FADD R4, -R13, R4 ;  /* 0x000000040d047221 */ /* 0x001fc80000000100 */
        /* <DEDUP_REMOVED lines=8> */
[----:B------:R-:W-:-:S07]  /*2c10*/  MOV R6, 0x2c30 ;  /* 0x00002c3000067802 */ /* 0x000fce0000000f00 */
[----:B------:R-:W-:Y:S05]  /*2c20*/  CALL.REL.NOINC `($__internal_0_$__cuda_sm3x_div_rn_noftz_f32_slowpath) ;  /* 0x0000008800a47944 */ /* 0x000fea0003c00000 */
.L_x_26:
[----:B------:R-:W-:Y:S05]  /*2c30*/  BSYNC.RECONVERGENT B2 ;  /* 0x0000000000027941 */ /* 0x000fea0003800200 */
.L_x_25:
[----:B------:R-:W-:Y:S01]  /*2c40*/  FMUL R3, R3, R3 ;  /* 0x0000000303037220 */ /* 0x000fe20000400000 */
[----:B------:R-:W-:Y:S01]  /*2c50*/  LEA R4, R19, R18, 0x4 ;  /* 0x0000001213047211 */ /* 0x000fe200078e20ff */
[----:B------:R-:W-:Y:S01]  /*2c60*/  BSSY.RECONVERGENT B0, `(.L_x_27) ;  /* 0x0000019000007945 */ /* 0x000fe20003800200 */
[----:B------:R-:W-:Y:S01]  /*2c70*/  IADD3 R18, PT, PT, R18, 0x1, RZ ;  /* 0x0000000112127810 */ /* 0x000fe20007ffe0ff */
[--C-:B------:R-:W-:Y:S01]  /*2c80*/  FADD R6, R9, R3.reuse ;  /* 0x0000000309067221 */ /* 0x100fe20000000000 */
[----:B------:R-:W-:Y:S01]  /*2c90*/  FADD R3, R8, R3 ;  /* 0x0000000308037221 */ /* 0x000fe20000000000 */
[----:B------:R-:W-:-:S03]  /*2ca0*/  IMAD.SHL.U32 R4, R4, 0x8, RZ ;  /* 0x0000000804047824 */ /* 0x000fc600078e00ff */
[----:B------:R-:W-:Y:S02]  /*2cb0*/  FSETP.GEU.AND P1, PT, R6, 1, PT ;  /* 0x3f8000000600780b */ /* 0x000fe40003f2e000 */
[----:B------:R-:W-:Y:S01]  /*2cc0*/  FSETP.GEU.AND P0, PT, R3, 1, PT ;  /* 0x3f8000000300780b */ /* 0x000fe20003f0e000 */
[----:B------:R-:W-:-:S10]  /*2cd0*/  IMAD.IADD R3, R1, 0x1, R4 ;  /* 0x0000000101037824 */ /* 0x000fd400078e0204 */
        /* <DEDUP_REMOVED lines=17> */
.L_x_28:
[----:B------:R-:W-:Y:S05]  /*2df0*/  BSYNC.RECONVERGENT B0 ;  /* 0x0000000000007941 */ /* 0x000fea0003800200 */
.L_x_27:
[----:B------:R-:W-:Y:S04]  /*2e00*/  BSSY.RECONVERGENT B0, `(.L_x_29) ;  /* 0x0000013000007945 */ /* 0x000fe80003800200 */
[----:B------:R-:W-:Y:S05]  /*2e10*/  @P0 BRA `(.L_x_30) ;  /* 0x0000000000440947 */ /* 0x000fea0003800000 */
[----:B------:R-:W-:Y:S01]  /*2e20*/  HFMA2 R6, -RZ, RZ, 0, 5.9604644775390625e-08 ;  /* 0x00000001ff067431 */ /* 0x000fe200000001ff */
[C---:B------:R-:W-:Y:S02]  /*2e30*/  ISETP.GT.U32.AND P1, PT, R4.reuse, 0x77a, PT ;  /* 0x0000077a0400780c */ /* 0x040fe40003f24070 */
[C---:B------:R-:W-:Y:S02]  /*2e40*/  ISETP.GT.U32.AND P2, PT, R4.reuse, 0x7f2, PT ;  /* 0x000007f20400780c */ /* 0x040fe40003f44070 */
[----:B------:R-:W-:Y:S02]  /*2e50*/  ISETP.GT.U32.AND P0, PT, R4, 0x7f9, PT ;  /* 0x000007f90400780c */ /* 0x000fe40003f04070 */
[----:B------:R-:W-:-:S05]  /*2e60*/  PRMT R4, R6, 0x7610, R4 ;  /* 0x0000761006047816 */ /* 0x000fca0000000004 */
        /* <DEDUP_REMOVED lines=12> */
.L_x_30:
[----:B------:R-:W-:Y:S05]  /*2f30*/  BSYNC.RECONVERGENT B0 ;  /* 0x0000000000007941 */ /* 0x000fea0003800200 */
.L_x_29:
[----:B------:R-:W-:-:S13]  /*2f40*/  ISETP.NE.AND P0, PT, R18, 0x10, PT ;  /* 0x000000101200780c */ /* 0x000fda0003f05270 */
[----:B------:R-:W-:Y:S05]  /*2f50*/  @P0 BRA `(.L_x_31) ;  /* 0xfffffff800fc0947 */ /* 0x000fea000383ffff */
[----:B------:R-:W-:Y:S02]  /*2f60*/  ISETP.NE.AND P0, PT, R10, 0x10, PT ;  /* 0x000000100a00780c */ /* 0x000fe40003f05270 */
[----:B------:R-:W-:-:S11]  /*2f70*/  MOV R19, R10 ;  /* 0x0000000a00137202 */ /* 0x000fd60000000f00 */
[----:B------:R-:W-:Y:S05]  /*2f80*/  @P0 BRA `(.L_x_32) ;  /* 0xfffffff800a40947 */ /* 0x000fea000383ffff */
[----:B------:R-:W-:Y:S02]  /*2f90*/  HFMA2 R9, -RZ, RZ, 0, 3.814697265625e-06 ;  /* 0x00000040ff097431 */ /* 0x000fe400000001ff */
[C---:B------:R-:W-:Y:S02]  /*2fa0*/  IMAD R3, R15.reuse, -0x4b9ff597, RZ ;  /* 0xb4600a690f037824 */ /* 0x040fe400078e02ff */
[----:B------:R-:W-:Y:S02]  /*2fb0*/  HFMA2 R13, -RZ, RZ, 2874, 0.00180149078369140625 ;  /* 0x699d1761ff0d7431 */ /* 0x000fe400000001ff */
[----:B------:R-:W-:Y:S01]  /*2fc0*/  IMAD.MOV.U32 R8, RZ, RZ, -0x6bd21946 ;  /* 0x942de6baff087424 */ /* 0x000fe200078e00ff */
[----:B------:R-:W-:Y:S01]  /*2fd0*/  MOV R11, 0x89712d38 ;  /* 0x89712d38000b7802 */ /* 0x000fe20000000f00 */
[----:B------:R-:W-:Y:S01]  /*2fe0*/  IMAD R17, R15, 0x772c5f11, RZ ;  /* 0x772c5f110f117824 */ /* 0x000fe200078e02ff */
[----:B------:R-:W-:Y:S01]  /*2ff0*/  MOV R33, 0x743dd4cf ;  /* 0x743dd4cf00217802 */ /* 0x000fe20000000f00 */
[----:B------:R-:W-:Y:S01]  /*3000*/  IMAD.MOV.U32 R10, RZ, RZ, 0x73c4cd04 ;  /* 0x73c4cd04ff0a7424 */ /* 0x000fe200078e00ff */
[----:B------:R-:W-:Y:S01]  /*3010*/  BSSY.RECONVERGENT B2, `(.L_x_33) ;  /* 0x000008f000027945 */ /* 0x000fe20003800200 */
[----:B------:R-:W-:-:S02]  /*3020*/  IMAD R3, R34, 0x7760bb20, R3 ;  /* 0x7760bb2022037824 */ /* 0x000fc400078e0203 */
[----:B------:R-:W-:-:S04]  /*3030*/  IMAD.WIDE.U32 R8, R34, -0x4b9ff597, R8 ;  /* 0xb4600a6922087825 */ /* 0x000fc800078e0008 */
[----:B------:R-:W-:Y:S02]  /*3040*/  IMAD R23, R15, 0x3749a7f9, RZ ;  /* 0x3749a7f90f177824 */ /* 0x000fe400078e02ff */
[----:B------:R-:W-:Y:S02]  /*3050*/  IMAD.MOV.U32 R12, RZ, RZ, 0x7168255e ;  /* 0x7168255eff0c7424 */ /* 0x000fe400078e00ff */
[C---:B------:R-:W-:Y:S02]  /*3060*/  IMAD R19, R34.reuse, 0x530f32eb, R17 ;  /* 0x530f32eb22137824 */ /* 0x040fe400078e0211 */
[----:B------:R-:W-:-:S04]  /*3070*/  IMAD.WIDE.U32 R10, R34, 0x772c5f11, R10 ;  /* 0x772c5f11220a7825 */ /* 0x000fc800078e000a */
[----:B------:R-:W-:Y:S01]  /*3080*/  IMAD.IADD R17, R9, 0x1, R3 ;  /* 0x0000000109117824 */ /* 0x000fe200078e0203 */
[----:B------:R-:W-:Y:S01]  /*3090*/  IADD3 R9, PT, PT, R11, R19, RZ ;  /* 0x000000130b097210 */ /* 0x000fe20007ffe0ff */
[C---:B------:R-:W-:Y:S02]  /*30a0*/  IMAD R23, R34.reuse, 0x2dae45d7, R23 ;  /* 0x2dae45d722177824 */ /* 0x040fe400078e0217 */
[----:B------:R-:W-:Y:S01]  /*30b0*/  IMAD.WIDE.U32 R12, R34, 0x3749a7f9, R12 ;  /* 0x3749a7f9220c7825 */ /* 0x000fe200078e000c */
[----:B------:R-:W-:Y:S02]  /*30c0*/  SHF.R.U64 R17, R8, 0x15, R17 ;  /* 0x0000001508117819 */ /* 0x000fe40000001211 */
[----:B------:R-:W-:Y:S01]  /*30d0*/  SHF.R.U64 R4, R10, 0x15, R9 ;  /* 0x000000150a047819 */ /* 0x000fe20000001209 */
[----:B------:R-:W-:Y:S01]  /*30e0*/  IMAD.IADD R3, R13, 0x1, R23 ;  /* 0x000000010d037824 */ /* 0x000fe200078e0217 */
[----:B------:R-:W-:Y:S01]  /*30f0*/  MOV R8, 0x449ae648 ;  /* 0x449ae64800087802 */ /* 0x000fe20000000f00 */
[----:B------:R-:W-:-:S02]  /*3100*/  IMAD R13, R15, -0x60da60df, RZ ;  /* 0x9f259f210f0d7824 */ /* 0x000fc400078e02ff */
[----:B------:R-:W-:Y:S02]  /*3110*/  HFMA2 R10, -RZ, RZ, 0, 2.09808349609375e-05 ;  /* 0x00000160ff0a7431 */ /* 0x000fe400000001ff */
[----:B------:R-:W-:Y:S01]  /*3120*/  IMAD.MOV.U32 R9, RZ, RZ, -0x4dcf8346 ;  /* 0xb2307cbaff097424 */ /* 0x000fe200078e00ff */
[----:B------:R-:W-:Y:S01]  /*3130*/  SHF.R.U64 R3, R12, 0x15, R3 ;  /* 0x000000150c037819 */ /* 0x000fe20000001203 */
[C---:B------:R-:W-:Y:S01]  /*3140*/  IMAD R25, R34.reuse, -0x7dee8ab8, R13 ;  /* 0x8211754822197824 */ /* 0x040fe200078e020d */
[----:B------:R-:W-:Y:S01]  /*3150*/  LOP3.LUT R17, R17, 0x7ffffff, RZ, 0xc0, !PT ;  /* 0x07ffffff11117812 */ /* 0x000fe200078ec0ff */
[----:B------:R-:W-:Y:S01]  /*3160*/  IMAD.WIDE.U32 R12, R34, -0x60da60df, R8 ;  /* 0x9f259f21220c7825 */ /* 0x000fe200078e0008 */
[----:B------:R-:W-:-:S03]  /*3170*/  MOV R8, 0x89cb27a0 ;  /* 0x89cb27a000087802 */ /* 0x000fc60000000f00 */
[----:B------:R-:W-:Y:S01]  /*3180*/  IMAD R19, R15, -0x22633260, RZ ;  /* 0xdd9ccda00f137824 */ /* 0x000fe200078e02ff */
[----:B------:R-:W-:Y:S01]  /*3190*/  IADD3 R13, PT, PT, R13, R25, RZ ;  /* 0x000000190d0d7210 */ /* 0x000fe20007ffe0ff */
[----:B------:R-:W-:Y:S02]  /*31a0*/  IMAD.MOV.U32 R11, RZ, RZ, 0x0 ;  /* 0x00000000ff0b7424 */ /* 0x000fe400078e00ff */
[----:B------:R-:W-:Y:S01]  /*31b0*/  IMAD R19, R34, 0xbb, R19 ;  /* 0x000000bb22137824 */ /* 0x000fe200078e0213 */
[----:B------:R-:W-:Y:S01]  /*31c0*/  SHF.R.U64 R6, R12, 0x15, R13 ;  /* 0x000000150c067819 */ /* 0x000fe2000000120d */
[----:B------:R-:W-:Y:S01]  /*31d0*/  IMAD.WIDE.U32 R10, R34, -0x22633260, R10 ;  /* 0xdd9ccda0220a7825 */ /* 0x000fe200078e000a */
[----:B------:R-:W-:-:S03]  /*31e0*/  LOP3.LUT R13, R4, 0x7ffffff, RZ, 0xc0, !PT ;  /* 0x07ffffff040d7812 */ /* 0x000fc600078ec0ff */
[----:B------:R-:W-:Y:S02]  /*31f0*/  IMAD.IADD R4, R11, 0x1, R19 ;  /* 0x000000010b047824 */ /* 0x000fe400078e0213 */
[----:B------:R-:W-:Y:S02]  /*3200*/  HFMA2 R11, -RZ, RZ, 901.5, -0.05328369140625 ;  /* 0x630baad2ff0b7431 */ /* 0x000fe400000001ff */
[----:B------:R-:W-:Y:S01]  /*3210*/  IMAD R23, R15, -0x5ea76960, RZ ;  /* 0xa15896a00f177824 */ /* 0x000fe200078e02ff */
[----:B------:R-:W-:Y:S01]  /*3220*/  LOP3.LUT R16, R17, 0xf8000000, R10, 0xf8, !PT ;  /* 0xf800000011107812 */ /* 0x000fe200078ef80a */
[----:B------:R-:W-:Y:S01]  /*3230*/  IMAD.MOV.U32 R9, RZ, RZ, 0x2501550a ;  /* 0x2501550aff097424 */ /* 0x000fe200078e00ff */
[----:B------:R-:W-:Y:S01]  /*3240*/  LOP3.LUT R17, R4, 0x1fffff, RZ, 0xc0, !PT ;  /* 0x001fffff04117812 */ /* 0x000fe200078ec0ff */
[C---:B------:R-:W-:Y:S02]  /*3250*/  IMAD R23, R34.reuse, 0x181a9317, R23 ;  /* 0x181a931722177824 */ /* 0x040fe400078e0217 */
[C---:B------:R-:W-:Y:S01]  /*3260*/  IMAD.WIDE.U32 R8, R34.reuse, -0x5ea76960, R8 ;  /* 0xa15896a022087825 */ /* 0x040fe200078e0008 */
[----:B------:R0:W1:Y:S03]  /*3270*/  I2F.U64 R4, R16 ;  /* 0x0000001000047312 */ /* 0x0000660000301000 */
[----:B------:R-:W-:Y:S01]  /*3280*/  IMAD R19, R15, -0x60c7f860, RZ ;  /* 0x9f3807a00f137824 */ /* 0x000fe200078e02ff */
[----:B------:R-:W-:Y:S01]  /*3290*/  IADD3 R9, PT, PT, R9, R23, RZ ;  /* 0x0000001709097210 */ /* 0x000fe20007ffe0ff */
[----:B------:R-:W-:Y:S01]  /*32a0*/  IMAD.MOV.U32 R10, RZ, RZ, 0x559c57e0 ;  /* 0x559c57e0ff0a7424 */ /* 0x000fe200078e00ff */
[----:B------:R-:W-:Y:S01]  /*32b0*/  LOP3.LUT R8, R13, 0xf8000000, R8, 0xf8, !PT ;  /* 0xf80000000d087812 */ /* 0x000fe200078ef808 */
[C---:B------:R-:W-:Y:S01]  /*32c0*/  IMAD R23, R34.reuse, 0x700dc01f, R19 ;  /* 0x700dc01f22177824 */ /* 0x040fe200078e0213 */
[----:B------:R-:W-:Y:S01]  /*32d0*/  LOP3.LUT R19, R3, 0x7ffffff, RZ, 0xc0, !PT ;  /* 0x07ffffff03137812 */ /* 0x000fe200078ec0ff */
[----:B------:R-:W-:Y:S01]  /*32e0*/  IMAD.WIDE.U32 R10, R34, -0x60c7f860, R10 ;  /* 0x9f3807a0220a7825 */ /* 0x000fe200078e000a */
[----:B------:R-:W-:-:S03]  /*32f0*/  MOV R13, 0x342f41a ;  /* 0x0342f41a000d7802 */ /* 0x000fc60000000f00 */
[----:B0-----:R-:W-:Y:S01]  /*3300*/  HFMA2 R17, -RZ, RZ, 0.00592041015625, -228.375 ;  /* 0x1e10db23ff117431 */ /* 0x001fe200000001ff */
[----:B------:R-:W-:Y:S01]  /*3310*/  LOP3.LUT R3, R6, 0x7ffffff, RZ, 0xc0, !PT ;  /* 0x07ffffff06037812 */ /* 0x000fe200078ec0ff */
[----:B------:R-:W-:Y:S01]  /*3320*/  IMAD R25, R15, -0x25b89f60, RZ ;  /* 0xda4760a00f197824 */ /* 0x000fe200078e02ff */
[----:B------:R-:W-:Y:S01]  /*3330*/  LOP3.LUT R10, R19, 0xf8000000, R10, 0xf8, !PT ;  /* 0xf8000000130a7812 */ /* 0x000fe200078ef80a */
[----:B------:R-:W-:Y:S02]  /*3340*/  IMAD.MOV.U32 R12, RZ, RZ, 0x324ba220 ;  /* 0x324ba220ff0c7424 */ /* 0x000fe400078e00ff */
[----:B------:R-:W-:Y:S02]  /*3350*/  HFMA2 R19, -RZ, RZ, 5.421875, 17744 ;  /* 0x456c7455ff137431 */ /* 0x000fe400000001ff */
[C---:B------:R-:W-:Y:S01]  /*3360*/  IMAD R25, R34.reuse, -0x28790871, R25 ;  /* 0xd786f78f22197824 */ /* 0x040fe200078e0219 */
[----:B------:R-:W-:Y:S01]  /*3370*/  LOP3.LUT R9, R9, 0x1fffff, RZ, 0xc0, !PT ;  /* 0x001fffff09097812 */ /* 0x000fe200078ec0ff */
[----:B------:R-:W-:-:S04]  /*3380*/  IMAD.WIDE.U32 R12, R34, -0x25b89f60, R12 ;  /* 0xda4760a0220c7825 */ /* 0x000fc800078e000c */
[----:B-1----:R-:W-:Y:S01]  /*3390*/  FMUL R4, R4, 1.1102230246251565404e-16 ;  /* 0x2500000004047820 */ /* 0x002fe20000400000 */
[----:B------:R-:W-:Y:S01]  /*33a0*/  IMAD.MOV.U32 R18, RZ, RZ, -0x404ad5be ;  /* 0xbfb52a42ff127424 */ /* 0x000fe200078e00ff */
[----:B------:R-:W-:Y:S01]  /*33b0*/  IADD3 R13, PT, PT, R13, R25, RZ ;  /* 0x000000190d0d7210 */ /* 0x000fe20007ffe0ff */
[----:B------:R-:W-:Y:S01]  /*33c0*/  IMAD R27, R15, 0x3838d031, RZ ;  /* 0x3838d0310f1b7824 */ /* 0x000fe200078e02ff */
[----:B------:R-:W-:Y:S01]  /*33d0*/  LOP3.LUT R12, R3, 0xf8000000, R12, 0xf8, !PT ;  /* 0xf8000000030c7812 */ /* 0x000fe200078ef80c */
[----:B------:R-:W-:Y:S01]  /*33e0*/  IMAD.MOV.U32 R32, RZ, RZ, -0x761d3034 ;  /* 0x89e2cfccff207424 */ /* 0x000fe200078e00ff */
[----:B------:R0:W1:Y:S01]  /*33f0*/  I2F.U64 R3, R8 ;  /* 0x0000000800037312 */ /* 0x0000620000301000 */
[----:B------:R-:W-:Y:S01]  /*3400*/  IMAD.IADD R6, R11, 0x1, R23 ;  /* 0x000000010b067824 */ /* 0x000fe200078e0217 */
[----:B------:R-:W-:Y:S01]  /*3410*/  LOP3.LUT R13, R13, 0x1fffff, RZ, 0xc0, !PT ;  /* 0x001fffff0d0d7812 */ /* 0x000fe200078ec0ff */
[C---:B------:R-:W-:Y:S02]  /*3420*/  IMAD R25, R15.reuse, 0xd0ce1a0, RZ ;  /* 0x0d0ce1a00f197824 */ /* 0x040fe400078e02ff */
[----:B------:R-:W-:-:S02]  /*3430*/  IMAD R23, R15, -0x60fa7177, RZ ;  /* 0x9f058e890f177824 */ /* 0x000fc400078e02ff */
[----:B------:R-:W-:Y:S01]  /*3440*/  IMAD R11, R15, -0x8e73560, RZ ;  /* 0xf718caa00f0b7824 */ /* 0x000fe200078e02ff */
[----:B------:R-:W2:Y:S01]  /*3450*/  I2F.U64 R12, R12 ;  /* 0x0000000c000c7312 */ /* 0x000ea20000301000 */
[----:B------:R-:W-:Y:S01]  /*3460*/  IMAD.MOV.U32 R16, RZ, RZ, 0x67179660 ;  /* 0x67179660ff107424 */ /* 0x000fe200078e00ff */
[----:B0-----:R-:W-:Y:S01]  /*3470*/  MOV R9, 0x31077632 ;  /* 0x3107763200097802 */ /* 0x001fe20000000f00 */
[----:B------:R-:W-:Y:S02]  /*3480*/  IMAD.MOV.U32 R8, RZ, RZ, -0x61b6bb60 ;  /* 0x9e4944a0ff087424 */ /* 0x000fe400078e00ff */
[----:B------:R-:W-:-:S04]  /*3490*/  IMAD.WIDE.U32 R14, R34, -0x60fa7177, R18 ;  /* 0x9f058e89220e7825 */ /* 0x000fc800078e0012 */
[----:B-1----:R-:W-:Y:S01]  /*34a0*/  FMUL R3, R3, 1.1102230246251565404e-16 ;  /* 0x2500000003037820 */ /* 0x002fe20000400000 */
[----:B------:R-:W-:-:S04]  /*34b0*/  IMAD.WIDE.U32 R32, R34, 0x3838d031, R32 ;  /* 0x3838d03122207825 */ /* 0x000fc800078e0020 */
[C---:B------:R-:W-:Y:S02]  /*34c0*/  IMAD R27, R34.reuse, 0x7eb1199c, R27 ;  /* 0x7eb1199c221b7824 */ /* 0x040fe400078e021b */
[----:B------:R-:W-:Y:S02]  /*34d0*/  IMAD R19, R34, -0x500bd8c4, R25 ;  /* 0xaff4273c22137824 */ /* 0x000fe400078e0219 */
[----:B--2---:R-:W-:Y:S01]  /*34e0*/  FMUL R12, R12, 1.1102230246251565404e-16 ;  /* 0x250000000c0c7820 */ /* 0x004fe20000400000 */
[C---:B------:R-:W-:Y:S02]  /*34f0*/  IMAD R23, R34.reuse, 0x7631121f, R23 ;  /* 0x7631121f22177824 */ /* 0x040fe400078e0217 */
[----:B------:R-:W-:-:S03]  /*3500*/  IMAD.WIDE.U32 R16, R34, 0xd0ce1a0, R16 ;  /* 0x0d0ce1a022107825 */ /* 0x000fc600078e0010 */
[----:B------:R-:W-:Y:S01]  /*3510*/  IADD3 R23, PT, PT, R15, R23, RZ ;  /* 0x000000170f177210 */ /* 0x000fe20007ffe0ff */
[----:B------:R-:W-:Y:S01]  /*3520*/  IMAD R25, R34, -0x55358864, R11 ;  /* 0xaaca779c22197824 */ /* 0x000fe200078e020b */
[----:B------:R-:W-:Y:S01]  /*3530*/  LOP3.LUT R11, R6, 0x1fffff, RZ, 0xc0, !PT ;  /* 0x001fffff060b7812 */ /* 0x000fe200078ec0ff */
[----:B------:R-:W-:Y:S01]  /*3540*/  IMAD.WIDE.U32 R34, R34, -0x8e73560, R8 ;  /* 0xf718caa022227825 */ /* 0x000fe200078e0008 */
[----:B------:R-:W-:Y:S02]  /*3550*/  SHF.R.U64 R14, R14, 0x15, R23 ;  /* 0x000000150e0e7819 */ /* 0x000fe40000001217 */
[----:B------:R0:W1:Y:S01]  /*3560*/  I2F.U64 R10, R10 ;  /* 0x0000000a000a7312 */ /* 0x0000620000301000 */
[----:B------:R-:W-:Y:S01]  /*3570*/  IMAD.IADD R8, R33, 0x1, R27 ;  /* 0x0000000121087824 */ /* 0x000fe200078e021b */
[----:B------:R-:W-:Y:S01]  /*3580*/  IADD3 R19, PT, PT, R17, R19, RZ ;  /* 0x0000001311137210 */ /* 0x000fe20007ffe0ff */
[----:B------:R-:W-:-:S03]  /*3590*/  IMAD.IADD R15, R35, 0x1, R25 ;  /* 0x00000001230f7824 */ /* 0x000fc600078e0219 */
[----:B------:R-:W-:Y:S02]  /*35a0*/  LOP3.LUT R8, R8, 0xffff, RZ, 0xc0, !PT ;  /* 0x0000ffff08087812 */ /* 0x000fe400078ec0ff */
[----:B------:R-:W-:Y:S02]  /*35b0*/  LOP3.LUT R17, R19, 0x1fffff, RZ, 0xc0, !PT ;  /* 0x001fffff13117812 */ /* 0x000fe400078ec0ff */
[--C-:B------:R-:W-:Y:S01]  /*35c0*/  SHF.R.U64 R9, R32, 0x15, R8.reuse ;  /* 0x0000001520097819 */ /* 0x100fe20000001208 */
[----:B0-----:R-:W-:Y:S01]  /*35d0*/  IMAD.MOV.U32 R11, RZ, RZ, 0x40c00000 ;  /* 0x40c00000ff0b7424 */ /* 0x001fe200078e00ff */
[----:B------:R-:W-:Y:S02]  /*35e0*/  SHF.R.U32.HI R6, RZ, 0x15, R8 ;  /* 0x00000015ff067819 */ /* 0x000fe40000011608 */
[----:B------:R-:W-:Y:S01]  /*35f0*/  LOP3.LUT R34, R9, 0xf8000000, R34, 0xf8, !PT ;  /* 0xf800000009227812 */ /* 0x000fe200078ef822 */
[----:B-1----:R-:W-:Y:S01]  /*3600*/  FMUL R10, R10, 1.1102230246251565404e-16 ;  /* 0x250000000a0a7820 */ /* 0x002fe20000400000 */
[----:B------:R-:W-:-:S02]  /*3610*/  LOP3.LUT R35, R6, 0x1fffff, R15, 0xf8, !PT ;  /* 0x001fffff06237812 */ /* 0x000fc400078ef80f */
[----:B------:R-:W-:Y:S01]  /*3620*/  LOP3.LUT R9, R14, 0x7ffffff, RZ, 0xc0, !PT ;  /* 0x07ffffff0e097812 */ /* 0x000fe200078ec0ff */
[-C--:B------:R-:W-:Y:S01]  /*3630*/  FFMA R10, R10, R11.reuse, 3 ;  /* 0x404000000a0a7423 */ /* 0x080fe2000000000b */
[----:B------:R-:W0:Y:S02]  /*3640*/  I2F.U64 R34, R34 ;  /* 0x0000002200227312 */ /* 0x000e240000301000 */
[----:B------:R-:W-:Y:S01]  /*3650*/  LOP3.LUT R16, R9, 0xf8000000, R16, 0xf8, !PT ;  /* 0xf800000009107812 */ /* 0x000fe200078ef810 */
[----:B------:R-:W-:-:S04]  /*3660*/  FFMA R9, R4, R11, 3 ;  /* 0x4040000004097423 */ /* 0x000fc8000000000b */
[C---:B------:R-:W-:Y:S01]  /*3670*/  FADD R6, -R9.reuse, 16 ;  /* 0x4180000009067421 */ /* 0x040fe20000000100 */
[----:B------:R-:W1:Y:S01]  /*3680*/  I2F.U64 R4, R16 ;  /* 0x0000001000047312 */ /* 0x000e620000301000 */
[----:B------:R-:W-:Y:S02]  /*3690*/  FMUL R9, R9, 0.5 ;  /* 0x3f00000009097820 */ /* 0x000fe40000400000 */
[----:B------:R-:W-:Y:S01]  /*36a0*/  FADD R11, R6, -2 ;  /* 0xc0000000060b7421 */ /* 0x000fe20000000000 */
[C---:B------:R-:W-:Y:S01]  /*36b0*/  FADD R6, -R10.reuse, 16 ;  /* 0x418000000a067421 */ /* 0x040fe20000000100 */
[----:B------:R-:W-:Y:S01]  /*36c0*/  FMUL R10, R10, 0.5 ;  /* 0x3f0000000a0a7820 */ /* 0x000fe20000400000 */
[----:B0-----:R-:W-:Y:S02]  /*36d0*/  FMUL R34, R34, 1.1102230246251565404e-16 ;  /* 0x2500000022227820 */ /* 0x001fe40000400000 */
[----:B------:R-:W-:Y:S01]  /*36e0*/  FADD R13, R6, -2 ;  /* 0xc0000000060d7421 */ /* 0x000fe20000000000 */
[----:B------:R-:W-:Y:S01]  /*36f0*/  FMUL R11, R12, R11 ;  /* 0x0000000b0c0b7220 */ /* 0x000fe20000400000 */
[----:B------:R-:W-:Y:S01]  /*3700*/  HFMA2 R6, -RZ, RZ, 2.25, 0 ;  /* 0x40800000ff067431 */ /* 0x000fe200000001ff */
[----:B------:R-:W-:Y:S01]  /*3710*/  F2F.F64.F32 R18, R9 ;  /* 0x0000000900127310 */ /* 0x000fe20000201800 */
[----:B------:R-:W-:Y:S01]  /*3720*/  FMUL R34, R34, R13 ;  /* 0x0000000d22227220 */ /* 0x000fe20000400000 */
[----:B-1----:R-:W-:-:S06]  /*3730*/  FMUL R4, R4, 1.1102230246251565404e-16 ;  /* 0x2500000004047820 */ /* 0x002fcc0000400000 */
[----:B------:R-:W0:Y:S01]  /*3740*/  F2F.F64.F32 R14, R11 ;  /* 0x0000000b000e7310 */ /* 0x000e220000201800 */
[----:B------:R-:W-:-:S07]  /*3750*/  FFMA R6, R3, R6, 2 ;  /* 0x4000000003067423 */ /* 0x000fce0000000006 */
[----:B------:R-:W1:Y:S01]  /*3760*/  F2F.F64.F32 R16, R34 ;  /* 0x0000002200107310 */ /* 0x000e620000201800 */
[----:B0-----:R-:W-:-:S07]  /*3770*/  DADD R22, R14, 1 ;  /* 0x3ff000000e167429 */ /* 0x001fce0000000000 */
[----:B------:R-:W0:Y:S01]  /*3780*/  F2F.F64.F32 R12, R10 ;  /* 0x0000000a000c7310 */ /* 0x000e220000201800 */
[C---:B------:R-:W-:Y:S01]  /*3790*/  FMUL R14, R6.reuse, 0.5 ;  /* 0x3f000000060e7820 */ /* 0x040fe20000400000 */
[----:B------:R-:W-:-:S04]  /*37a0*/  FADD R6, -R6, 8 ;  /* 0x4100000006067421 */ /* 0x000fc80000000100 */
[----:B------:R-:W-:Y:S01]  /*37b0*/  FADD R15, R6, -4 ;  /* 0xc0800000060f7421 */ /* 0x000fe20000000000 */
[----:B-1----:R-:W-:Y:S01]  /*37c0*/  DADD R16, R16, 1 ;  /* 0x3ff0000010107429 */ /* 0x002fe20000000000 */
[----:B------:R-:W1:Y:S01]  /*37d0*/  MUFU.RCP R3, R14 ;  /* 0x0000000e00037308 */ /* 0x000e620000001000 */
[----:B------:R-:W-:-:S06]  /*37e0*/  DADD R18, R22, R18 ;  /* 0x0000000016127229 */ /* 0x000fcc0000000012 */
[----:B0-----:R-:W-:Y:S01]  /*37f0*/  DADD R16, R16, R12 ;  /* 0x0000000010107229 */ /* 0x001fe2000000000c */
[----:B------:R0:W2:Y:S01]  /*3800*/  F2F.F32.F64 R11, R18 ;  /* 0x00000012000b7310 */ /* 0x0000a20000301000 */
[----:B------:R-:W-:-:S04]  /*3810*/  FFMA R13, R4, R15, 2 ;  /* 0x40000000040d7423 */ /* 0x000fc8000000000f */
[----:B------:R-:W-:-:S03]  /*3820*/  FADD R13, R13, R14 ;  /* 0x0000000e0d0d7221 */ /* 0x000fc60000000000 */
[----:B------:R0:W3:Y:S01]  /*3830*/  F2F.F32.F64 R12, R16 ;  /* 0x00000010000c7310 */ /* 0x0000e20000301000 */
[----:B------:R-:W-:Y:S01]  /*3840*/  FADD R4, -R13, 4 ;  /* 0x408000000d047421 */ /* 0x000fe20000000100 */
[----:B-1----:R-:W-:-:S04]  /*3850*/  FFMA R6, -R14, R3, 1 ;  /* 0x3f8000000e067423 */ /* 0x002fc80000000103 */
[----:B------:R-:W-:Y:S02]  /*3860*/  FFMA R3, R3, R6, R3 ;  /* 0x0000000603037223 */ /* 0x000fe40000000003 */
[----:B------:R-:W1:Y:S02]  /*3870*/  FCHK P0, R4, R14 ;  /* 0x0000000e04007302 */ /* 0x000e640000000000 */
[----:B------:R-:W-:-:S04]  /*3880*/  FFMA R6, R4, R3, RZ ;  /* 0x0000000304067223 */ /* 0x000fc800000000ff */
[----:B------:R-:W-:-:S04]  /*3890*/  FFMA R15, -R14, R6, R4 ;  /* 0x000000060e0f7223 */ /* 0x000fc80000000104 */
[----:B------:R-:W-:Y:S01]  /*38a0*/  FFMA R6, R3, R15, R6 ;  /* 0x0000000f03067223 */ /* 0x000fe20000000006 */
[----:B0123--:R-:W-:Y:S06]  /*38b0*/  @!P0 BRA `(.L_x_34) ;  /* 0x0000000000108947 */ /* 0x00ffec0003800000 */
[----:B------:R-:W-:Y:S01]  /*38c0*/  IMAD.MOV.U32 R3, RZ, RZ, R14 ;  /* 0x000000ffff037224 */ /* 0x000fe200078e000e */
[----:B------:R-:W-:-:S07]  /*38d0*/  MOV R6, 0x38f0 ;  /* 0x000038f000067802 */ /* 0x000fce0000000f00 */
[----:B------:R-:W-:Y:S05]  /*38e0*/  CALL.REL.NOINC `($__internal_0_$__cuda_sm3x_div_rn_noftz_f32_slowpath) ;  /* 0x0000007c00747944 */ /* 0x000fea0003c00000 */
[----:B------:R-:W-:-:S07]  /*38f0*/  MOV R6, R3 ;  /* 0x0000000300067202 */ /* 0x000fce0000000f00 */
.L_x_34:
[----:B------:R-:W-:Y:S05]  /*3900*/  BSYNC.RECONVERGENT B2 ;  /* 0x0000000000027941 */ /* 0x000fea0003800200 */
.L_x_33:
[----:B------:R-:W0:Y:S01]  /*3910*/  MUFU.RCP R3, R14 ;  /* 0x0000000e00037308 */ /* 0x000e220000001000 */
[----:B------:R-:W-:Y:S01]  /*3920*/  FADD R17, -R13, 5 ;  /* 0x40a000000d117421 */ /* 0x000fe20000000100 */
[----:B------:R-:W-:Y:S01]  /*3930*/  BSSY.RECONVERGENT B2, `(.L_x_35) ;  /* 0x000000d000027945 */ /* 0x000fe20003800200 */
[----:B------:R-:W-:-:S05]  /*3940*/  FMUL R13, R6, R6 ;  /* 0x00000006060d7220 */ /* 0x000fca0000400000 */
        /* <DEDUP_REMOVED lines=8> */
[----:B------:R-:W-:Y:S02]  /*39d0*/  MOV R3, R14 ;  /* 0x0000000e00037202 */ /* 0x000fe40000000f00 */
[----:B------:R-:W-:-:S07]  /*39e0*/  MOV R6, 0x3a00 ;  /* 0x00003a0000067802 */ /* 0x000fce0000000f00 */
[----:B------:R-:W-:Y:S05]  /*39f0*/  CALL.REL.NOINC `($__internal_0_$__cuda_sm3x_div_rn_noftz_f32_slowpath) ;  /* 0x0000007c00307944 */ /* 0x000fea0003c00000 */
.L_x_36:
[----:B------:R-:W-:Y:S05]  /*3a00*/  BSYNC.RECONVERGENT B2 ;  /* 0x0000000000027941 */ /* 0x000fea0003800200 */
.L_x_35:
[----:B------:R-:W-:Y:S01]  /*3a10*/  FMUL R14, R3, R3 ;  /* 0x00000003030e7220 */ /* 0x000fe20000400000 */
[----:B------:R-:W-:-:S07]  /*3a20*/  IMAD.MOV.U32 R19, RZ, RZ, 0x1 ;  /* 0x00000001ff137424 */ /* 0x000fce00078e00ff */
.L_x_46:
        /* <DEDUP_REMOVED lines=14> */
.L_x_38:
[----:B------:R-:W-:Y:S05]  /*3b10*/  BSYNC.RECONVERGENT B2 ;  /* 0x0000000000027941 */ /* 0x000fea0003800200 */
.L_x_37:
[----:B------:R-:W-:Y:S02]  /*3b20*/  HFMA2 R18, -RZ, RZ, 0, 5.9604644775390625e-08 ;  /* 0x00000001ff127431 */ /* 0x000fe400000001ff */
[CC--:B------:R-:W-:Y:S01]  /*3b30*/  FFMA R15, R3.reuse, R3.reuse, R13 ;  /* 0x00000003030f7223 */ /* 0x0c0fe2000000000d */
[----:B------:R-:W-:Y:S01]  /*3b40*/  FFMA R16, R3, R3, R14 ;  /* 0x0000000303107223 */ /* 0x000fe2000000000e */
[----:B------:R-:W-:-:S07]  /*3b50*/  VIADD R17, R19, 0x1 ;  /* 0x0000000113117836 */ /* 0x000fce0000000000 */
.L_x_45:
        /* <DEDUP_REMOVED lines=14> */
.L_x_40:
[----:B------:R-:W-:Y:S05]  /*3c40*/  BSYNC.RECONVERGENT B2 ;  /* 0x0000000000027941 */ /* 0x000fea0003800200 */
.L_x_39:
        /* <DEDUP_REMOVED lines=27> */
.L_x_42:
[----:B------:R-:W-:Y:S05]  /*3e00*/  BSYNC.RECONVERGENT B0 ;  /* 0x0000000000007941 */ /* 0x000fea0003800200 */
.L_x_41:
        /* <DEDUP_REMOVED lines=19> */
.L_x_44:
[----:B------:R-:W-:Y:S05]  /*3f40*/  BSYNC.RECONVERGENT B0 ;  /* 0x0000000000007941 */ /* 0x000fea0003800200 */
.L_x_43:
[----:B------:R-:W-:-:S13]  /*3f50*/  ISETP.NE.AND P0, PT, R18, 0x10, PT ;  /* 0x000000101200780c */ /* 0x000fda0003f05270 */
[----:B------:R-:W-:Y:S05]  /*3f60*/  @P0 BRA `(.L_x_45) ;  /* 0xfffffff800fc0947 */ /* 0x000fea000383ffff */
[----:B------:R-:W-:Y:S02]  /*3f70*/  ISETP.NE.AND P0, PT, R17, 0x10, PT ;  /* 0x000000101100780c */ /* 0x000fe40003f05270 */
[----:B------:R-:W-:-:S11]  /*3f80*/  MOV R19, R17 ;  /* 0x0000001100137202 */ /* 0x000fd60000000f00 */
[----:B------:R-:W-:Y:S05]  /*3f90*/  @P0 BRA `(.L_x_46) ;  /* 0xfffffff800a40947 */ /* 0x000fea000383ffff */
[----:B------:R-:W-:Y:S01]  /*3fa0*/  HFMA2 R11, -RZ, RZ, 0, 3.814697265625e-06 ;  /* 0x00000040ff0b7431 */ /* 0x000fe200000001ff */
[----:B------:R-:W-:Y:S01]  /*3fb0*/  MOV R13, 0x89712d38 ;  /* 0x89712d38000d7802 */ /* 0x000fe20000000f00 */
[C---:B------:R-:W-:Y:S02]  /*3fc0*/  IMAD R9, R8.reuse, 0x772c5f11, RZ ;  /* 0x772c5f1108097824 */ /* 0x040fe400078e02ff */
[----:B------:R-:W-:Y:S02]  /*3fd0*/  HFMA2 R15, -RZ, RZ, 2874, 0.00180149078369140625 ;  /* 0x699d1761ff0f7431 */ /* 0x000fe400000001ff */
[----:B------:R-:W-:Y:S01]  /*3fe0*/  IMAD.MOV.U32 R12, RZ, RZ, 0x73c4cd04 ;  /* 0x73c4cd04ff0c7424 */ /* 0x000fe200078e00ff */
[----:B------:R-:W-:Y:S01]  /*3ff0*/  MOV R16, 0x89cb27a0 ;  /* 0x89cb27a000107802 */ /* 0x000fe20000000f00 */
[----:B------:R-:W-:Y:S01]  /*4000*/  IMAD R3, R8, -0x4b9ff597, RZ ;  /* 0xb4600a6908037824 */ /* 0x000fe200078e02ff */
[----:B------:R-:W-:Y:S01]  /*4010*/  BSSY.RECONVERGENT B2, `(.L_x_47) ;  /* 0x0000090000027945 */ /* 0x000fe20003800200 */
[----:B------:R-:W-:-:S02]  /*4020*/  IMAD.MOV.U32 R10, RZ, RZ, -0x6bd21946 ;  /* 0x942de6baff0a7424 */ /* 0x000fc400078e00ff */
[C---:B------:R-:W-:Y:S02]  /*4030*/  IMAD R9, R32.reuse, 0x530f32eb, R9 ;  /* 0x530f32eb20097824 */ /* 0x040fe400078e0209 */
[----:B------:R-:W-:-:S04]  /*4040*/  IMAD.WIDE.U32 R12, R32, 0x772c5f11, R12 ;  /* 0x772c5f11200c7825 */ /* 0x000fc800078e000c */
[----:B------:R-:W-:Y:S01]  /*4050*/  IMAD R17, R8, 0x3749a7f9, RZ ;  /* 0x3749a7f908117824 */ /* 0x000fe200078e02ff */
[----:B------:R-:W-:Y:S01]  /*4060*/  IADD3 R9, PT, PT, R13, R9, RZ ;  /* 0x000000090d097210 */ /* 0x000fe20007ffe0ff */
[----:B------:R-:W-:Y:S02]  /*4070*/  IMAD.MOV.U32 R14, RZ, RZ, 0x7168255e ;  /* 0x7168255eff0e7424 */ /* 0x000fe400078e00ff */
[----:B------:R-:W-:Y:S01]  /*4080*/  IMAD R3, R32, 0x7760bb20, R3 ;  /* 0x7760bb2020037824 */ /* 0x000fe200078e0203 */
[----:B------:R-:W-:Y:S01]  /*4090*/  SHF.R.U64 R4, R12, 0x15, R9 ;  /* 0x000000150c047819 */ /* 0x000fe20000001209 */
[----:B------:R-:W-:Y:S01]  /*40a0*/  IMAD.WIDE.U32 R10, R32, -0x4b9ff597, R10 ;  /* 0xb4600a69200a7825 */ /* 0x000fe200078e000a */
[----:B------:R-:W-:-:S03]  /*40b0*/  MOV R12, 0x449ae648 ;  /* 0x449ae648000c7802 */ /* 0x000fc60000000f00 */
[C---:B------:R-:W-:Y:S02]  /*40c0*/  IMAD R17, R32.reuse, 0x2dae45d7, R17 ;  /* 0x2dae45d720117824 */ /* 0x040fe400078e0211 */
[----:B------:R-:W-:-:S04]  /*40d0*/  IMAD.WIDE.U32 R14, R32, 0x3749a7f9, R14 ;  /* 0x3749a7f9200e7825 */ /* 0x000fc800078e000e */
[----:B------:R-:W-:Y:S02]  /*40e0*/  IMAD.IADD R11, R11, 0x1, R3 ;  /* 0x000000010b0b7824 */ /* 0x000fe400078e0203 */
[----:B------:R-:W-:Y:S02]  /*40f0*/  IMAD.IADD R3, R15, 0x1, R17 ;  /* 0x000000010f037824 */ /* 0x000fe400078e0211 */
[----:B------:R-:W-:Y:S01]  /*4100*/  IMAD R17, R8, -0x60da60df, RZ ;  /* 0x9f259f2108117824 */ /* 0x000fe200078e02ff */
[----:B------:R-:W-:Y:S01]  /*4110*/  SHF.R.U64 R15, R10, 0x15, R11 ;  /* 0x000000150a0f7819 */ /* 0x000fe2000000120b */
[----:B------:R-:W-:Y:S02]  /*4120*/  IMAD.MOV.U32 R13, RZ, RZ, -0x4dcf8346 ;  /* 0xb2307cbaff0d7424 */ /* 0x000fe400078e00ff */
[----:B------:R-:W-:Y:S02]  /*4130*/  HFMA2 R10, -RZ, RZ, 0, 2.09808349609375e-05 ;  /* 0x00000160ff0a7431 */ /* 0x000fe400000001ff */
[----:B------:R-:W-:Y:S01]  /*4140*/  IMAD R9, R8, -0x22633260, RZ ;  /* 0xdd9ccda008097824 */ /* 0x000fe200078e02ff */
[----:B------:R-:W-:Y:S01]  /*4150*/  LOP3.LUT R15, R15, 0x7ffffff, RZ, 0xc0, !PT ;  /* 0x07ffffff0f0f7812 */ /* 0x000fe200078ec0ff */
[----:B------:R-:W-:Y:S01]  /*4160*/  IMAD R25, R32, -0x7dee8ab8, R17 ;  /* 0x8211754820197824 */ /* 0x000fe200078e0211 */
[----:B------:R-:W-:Y:S01]  /*4170*/  SHF.R.U64 R3, R14, 0x15, R3 ;  /* 0x000000150e037819 */ /* 0x000fe20000001203 */
[----:B------:R-:W-:-:S04]  /*4180*/  IMAD.WIDE.U32 R12, R32, -0x60da60df, R12 ;  /* 0x9f259f21200c7825 */ /* 0x000fc800078e000c */
[----:B------:R-:W-:Y:S02]  /*4190*/  IMAD.MOV.U32 R11, RZ, RZ, 0x0 ;  /* 0x00000000ff0b7424 */ /* 0x000fe400078e00ff */
[C---:B------:R-:W-:Y:S01]  /*41a0*/  IMAD R19, R32.reuse, 0xbb, R9 ;  /* 0x000000bb20137824 */ /* 0x040fe200078e0209 */
[----:B------:R-:W-:Y:S01]  /*41b0*/  IADD3 R9, PT, PT, R13, R25, RZ ;  /* 0x000000190d097210 */ /* 0x000fe20007ffe0ff */
[----:B------:R-:W-:Y:S01]  /*41c0*/  IMAD.WIDE.U32 R10, R32, -0x22633260, R10 ;  /* 0xdd9ccda0200a7825 */ /* 0x000fe200078e000a */
[----:B------:R-:W-:Y:S02]  /*41d0*/  MOV R13, 0x342f41a ;  /* 0x0342f41a000d7802 */ /* 0x000fe40000000f00 */
[----:B------:R-:W-:Y:S01]  /*41e0*/  SHF.R.U64 R6, R12, 0x15, R9 ;  /* 0x000000150c067819 */ /* 0x000fe20000001209 */
[----:B------:R-:W-:Y:S01]  /*41f0*/  IMAD.MOV.U32 R17, RZ, RZ, 0x2501550a ;  /* 0x2501550aff117424 */ /* 0x000fe200078e00ff */
[----:B------:R-:W-:Y:S01]  /*4200*/  LOP3.LUT R9, R4, 0x7ffffff, RZ, 0xc0, !PT ;  /* 0x07ffffff04097812 */ /* 0x000fe200078ec0ff */
[----:B------:R-:W-:Y:S01]  /*4210*/  IMAD R23, R8, -0x5ea76960, RZ ;  /* 0xa15896a008177824 */ /* 0x000fe200078e02ff */
[----:B------:R-:W-:Y:S01]  /*4220*/  LOP3.LUT R14, R15, 0xf8000000, R10, 0xf8, !PT ;  /* 0xf80000000f0e7812 */ /* 0x000fe200078ef80a */
[----:B------:R-:W-:-:S02]  /*4230*/  IMAD.IADD R4, R11, 0x1, R19 ;  /* 0x000000010b047824 */ /* 0x000fc400078e0213 */
[----:B------:R-:W-:Y:S02]  /*4240*/  HFMA2 R11, -RZ, RZ, 901.5, -0.05328369140625 ;  /* 0x630baad2ff0b7431 */ /* 0x000fe400000001ff */
[----:B------:R-:W-:Y:S01]  /*4250*/  IMAD.WIDE.U32 R16, R32, -0x5ea76960, R16 ;  /* 0xa15896a020107825 */ /* 0x000fe200078e0010 */
[----:B------:R-:W-:-:S03]  /*4260*/  LOP3.LUT R15, R4, 0x1fffff, RZ, 0xc0, !PT ;  /* 0x001fffff040f7812 */ /* 0x000fc600078ec0ff */
[----:B------:R-:W-:Y:S01]  /*4270*/  IMAD R23, R32, 0x181a9317, R23 ;  /* 0x181a931720177824 */ /* 0x000fe200078e0217 */
[----:B------:R-:W-:Y:S01]  /*4280*/  LOP3.LUT R16, R9, 0xf8000000, R16, 0xf8, !PT ;  /* 0xf800000009107812 */ /* 0x000fe200078ef810 */
[C---:B------:R-:W-:Y:S01]  /*4290*/  IMAD R9, R8.reuse, -0x60c7f860, RZ ;  /* 0x9f3807a008097824 */ /* 0x040fe200078e02ff */
[----:B------:R0:W1:Y:S01]  /*42a0*/  I2F.U64 R4, R14 ;  /* 0x0000000e00047312 */ /* 0x0000620000301000 */
[----:B------:R-:W-:Y:S01]  /*42b0*/  IMAD.MOV.U32 R10, RZ, RZ, 0x559c57e0 ;  /* 0x559c57e0ff0a7424 */ /* 0x000fe200078e00ff */
[----:B------:R-:W-:Y:S01]  /*42c0*/  IADD3 R17, PT, PT, R17, R23, RZ ;  /* 0x0000001711117210 */ /* 0x000fe20007ffe0ff */
[----:B------:R-:W-:Y:S02]  /*42d0*/  IMAD R23, R8, -0x25b89f60, RZ ;  /* 0xda4760a008177824 */ /* 0x000fe400078e02ff */
[----:B------:R-:W-:Y:S01]  /*42e0*/  IMAD.MOV.U32 R12, RZ, RZ, 0x324ba220 ;  /* 0x324ba220ff0c7424 */ /* 0x000fe200078e00ff */
[----:B------:R-:W-:Y:S01]  /*42f0*/  LOP3.LUT R17, R17, 0x1fffff, RZ, 0xc0, !PT ;  /* 0x001fffff11117812 */ /* 0x000fe200078ec0ff */
[C---:B------:R-:W-:Y:S01]  /*4300*/  IMAD R19, R32.reuse, 0x700dc01f, R9 ;  /* 0x700dc01f20137824 */ /* 0x040fe200078e0209 */
[----:B------:R-:W-:Y:S01]  /*4310*/  LOP3.LUT R9, R3, 0x7ffffff, RZ, 0xc0, !PT ;  /* 0x07ffffff03097812 */ /* 0x000fe200078ec0ff */
[----:B------:R-:W-:Y:S01]  /*4320*/  IMAD.WIDE.U32 R10, R32, -0x60c7f860, R10 ;  /* 0x9f3807a0200a7825 */ /* 0x000fe200078e000a */
[----:B------:R-:W-:-:S03]  /*4330*/  LOP3.LUT R3, R6, 0x7ffffff, RZ, 0xc0, !PT ;  /* 0x07ffffff06037812 */ /* 0x000fc600078ec0ff */
[----:B0-----:R-:W-:Y:S02]  /*4340*/  HFMA2 R15, -RZ, RZ, 5.421875, 17744 ;  /* 0x456c7455ff0f7431 */ /* 0x001fe400000001ff */
[C---:B------:R-:W-:Y:S01]  /*4350*/  IMAD R23, R32.reuse, -0x28790871, R23 ;  /* 0xd786f78f20177824 */ /* 0x040fe200078e0217 */
[----:B------:R-:W-:Y:S01]  /*4360*/  LOP3.LUT R10, R9, 0xf8000000, R10, 0xf8, !PT ;  /* 0xf8000000090a7812 */ /* 0x000fe200078ef80a */
[----:B------:R-:W-:-:S04]  /*4370*/  IMAD.WIDE.U32 R12, R32, -0x25b89f60, R12 ;  /* 0xda4760a0200c7825 */ /* 0x000fc800078e000c */
[----:B-1----:R-:W-:Y:S01]  /*4380*/  FMUL R4, R4, 1.1102230246251565404e-16 ;  /* 0x2500000004047820 */ /* 0x002fe20000400000 */
[----:B------:R-:W-:Y:S01]  /*4390*/  IMAD.IADD R6, R11, 0x1, R19 ;  /* 0x000000010b067824 */ /* 0x000fe200078e0213 */
[----:B------:R-:W-:Y:S01]  /*43a0*/  IADD3 R9, PT, PT, R13, R23, RZ ;  /* 0x000000170d097210 */ /* 0x000fe20007ffe0ff */
[----:B------:R-:W-:Y:S01]  /*43b0*/  HFMA2 R23, -RZ, RZ, 0.00592041015625, -228.375 ;  /* 0x1e10db23ff177431 */ /* 0x000fe200000001ff */
[----:B------:R-:W-:Y:S01]  /*43c0*/  MOV R19, 0x743dd4cf ;  /* 0x743dd4cf00137802 */ /* 0x000fe20000000f00 */
[C---:B------:R-:W-:Y:S01]  /*43d0*/  IMAD R25, R8.reuse, 0x3838d031, RZ ;  /* 0x3838d03108197824 */ /* 0x040fe200078e02ff */
[----:B------:R-:W-:Y:S01]  /*43e0*/  LOP3.LUT R12, R3, 0xf8000000, R12, 0xf8, !PT ;  /* 0xf8000000030c7812 */ /* 0x000fe200078ef80c */
[----:B------:R-:W-:Y:S01]  /*43f0*/  IMAD.MOV.U32 R18, RZ, RZ, -0x761d3034 ;  /* 0x89e2cfccff127424 */ /* 0x000fe200078e00ff */
[----:B------:R-:W0:Y:S01]  /*4400*/  I2F.U64 R3, R16 ;  /* 0x0000001000037312 */ /* 0x000e220000301000 */
[----:B------:R-:W-:Y:S02]  /*4410*/  IMAD R13, R8, -0x60fa7177, RZ ;  /* 0x9f058e89080d7824 */ /* 0x000fe400078e02ff */
[----:B------:R-:W-:-:S02]  /*4420*/  IMAD.MOV.U32 R14, RZ, RZ, -0x404ad5be ;  /* 0xbfb52a42ff0e7424 */ /* 0x000fc400078e00ff */
[----:B------:R-:W-:-:S04]  /*4430*/  IMAD.WIDE.U32 R18, R32, 0x3838d031, R18 ;  /* 0x3838d03120127825 */ /* 0x000fc800078e0012 */
[----:B------:R-:W-:Y:S01]  /*4440*/  IMAD R29, R32, 0x7eb1199c, R25 ;  /* 0x7eb1199c201d7824 */ /* 0x000fe200078e0219 */
[----:B------:R-:W-:Y:S01]  /*4450*/  MOV R25, 0x31077632 ;  /* 0x3107763200197802 */ /* 0x000fe20000000f00 */
[----:B------:R-:W-:Y:S02]  /*4460*/  IMAD.MOV.U32 R22, RZ, RZ, 0x67179660 ;  /* 0x67179660ff167424 */ /* 0x000fe400078e00ff */
[C---:B------:R-:W-:Y:S02]  /*4470*/  IMAD R11, R8.reuse, -0x8e73560, RZ ;  /* 0xf718caa0080b7824 */ /* 0x040fe400078e02ff */
[----:B------:R-:W-:Y:S02]  /*4480*/  IMAD R27, R8, 0xd0ce1a0, RZ ;  /* 0x0d0ce1a0081b7824 */ /* 0x000fe400078e02ff */
[----:B0-----:R-:W-:Y:S01]  /*4490*/  FMUL R3, R3, 1.1102230246251565404e-16 ;  /* 0x2500000003037820 */ /* 0x001fe20000400000 */
[C---:B------:R-:W-:Y:S02]  /*44a0*/  IMAD R13, R32.reuse, 0x7631121f, R13 ;  /* 0x7631121f200d7824 */ /* 0x040fe400078e020d */
[----:B------:R-:W-:-:S04]  /*44b0*/  IMAD.WIDE.U32 R14, R32, -0x60fa7177, R14 ;  /* 0x9f058e89200e7825 */ /* 0x000fc800078e000e */
[----:B------:R-:W-:Y:S01]  /*44c0*/  IMAD.IADD R8, R19, 0x1, R29 ;  /* 0x0000000113087824 */ /* 0x000fe200078e021d */
[----:B------:R-:W-:Y:S01]  /*44d0*/  IADD3 R15, PT, PT, R15, R13, RZ ;  /* 0x0000000d0f0f7210 */ /* 0x000fe20007ffe0ff */
[----:B------:R-:W-:Y:S01]  /*44e0*/  IMAD.WIDE.U32 R16, R32, 0xd0ce1a0, R22 ;  /* 0x0d0ce1a020107825 */ /* 0x000fe200078e0016 */
[----:B------:R-:W-:Y:S02]  /*44f0*/  LOP3.LUT R13, R9, 0x1fffff, RZ, 0xc0, !PT ;  /* 0x001fffff090d7812 */ /* 0x000fe400078ec0ff */
[----:B------:R-:W-:Y:S01]  /*4500*/  LOP3.LUT R8, R8, 0xffff, RZ, 0xc0, !PT ;  /* 0x0000ffff08087812 */ /* 0x000fe200078ec0ff */
[----:B------:R-:W-:Y:S01]  /*4510*/  IMAD.MOV.U32 R24, RZ, RZ, -0x61b6bb60 ;  /* 0x9e4944a0ff187424 */ /* 0x000fe200078e00ff */
[----:B------:R-:W-:Y:S01]  /*4520*/  SHF.R.U64 R14, R14, 0x15, R15 ;  /* 0x000000150e0e7819 */ /* 0x000fe2000000120f */
[----:B------:R-:W-:Y:S01]  /*4530*/  IMAD R23, R32, -0x55358864, R11 ;  /* 0xaaca779c20177824 */ /* 0x000fe200078e020b */
[----:B------:R-:W-:Y:S01]  /*4540*/  LOP3.LUT R11, R6, 0x1fffff, RZ, 0xc0, !PT ;  /* 0x001fffff060b7812 */ /* 0x000fe200078ec0ff */
[----:B------:R-:W-:Y:S01]  /*4550*/  IMAD.WIDE.U32 R24, R32, -0x8e73560, R24 ;  /* 0xf718caa020187825 */ /* 0x000fe200078e0018 */
[--C-:B------:R-:W-:Y:S01]  /*4560*/  SHF.R.U64 R9, R18, 0x15, R8.reuse ;  /* 0x0000001512097819 */ /* 0x100fe20000001208 */
[----:B------:R-:W0:Y:S01]  /*4570*/  I2F.U64 R12, R12 ;  /* 0x0000000c000c7312 */ /* 0x000e220000301000 */
[----:B------:R-:W-:Y:S01]  /*4580*/  SHF.R.U32.HI R6, RZ, 0x15, R8 ;  /* 0x00000015ff067819 */ /* 0x000fe20000011608 */
[----:B------:R-:W-:Y:S01]  /*4590*/  IMAD.IADD R15, R25, 0x1, R23 ;  /* 0x00000001190f7824 */ /* 0x000fe200078e0217 */
[----:B------:R-:W-:Y:S01]  /*45a0*/  LOP3.LUT R24, R9, 0xf8000000, R24, 0xf8, !PT ;  /* 0xf800000009187812 */ /* 0x000fe200078ef818 */
[----:B------:R-:W-:Y:S01]  /*45b0*/  IMAD R27, R32, -0x500bd8c4, R27 ;  /* 0xaff4273c201b7824 */ /* 0x000fe200078e021b */
[----:B------:R-:W-:-:S02]  /*45c0*/  LOP3.LUT R9, R14, 0x7ffffff, RZ, 0xc0, !PT ;  /* 0x07ffffff0e097812 */ /* 0x000fc400078ec0ff */
[----:B------:R-:W-:Y:S01]  /*45d0*/  LOP3.LUT R25, R6, 0x1fffff, R15, 0xf8, !PT ;  /* 0x001fffff06197812 */ /* 0x000fe200078ef80f */
[----:B------:R1:W2:Y:S01]  /*45e0*/  I2F.U64 R10, R10 ;  /* 0x0000000a000a7312 */ /* 0x0002a20000301000 */
[----:B------:R-:W-:Y:S02]  /*45f0*/  LOP3.LUT R16, R9, 0xf8000000, R16, 0xf8, !PT ;  /* 0xf800000009107812 */ /* 0x000fe400078ef810 */
[----:B------:R-:W-:Y:S01]  /*4600*/  IADD3 R27, PT, PT, R17, R27, RZ ;  /* 0x0000001b111b7210 */ /* 0x000fe20007ffe0ff */
[----:B0-----:R-:W-:-:S04]  /*4610*/  FMUL R12, R12, 1.1102230246251565404e-16 ;  /* 0x250000000c0c7820 */ /* 0x001fc80000400000 */
[----:B------:R-:W0:Y:S01]  /*4620*/  I2F.U64 R24, R24 ;  /* 0x0000001800187312 */ /* 0x000e220000301000 */
[----:B------:R-:W-:Y:S01]  /*4630*/  LOP3.LUT R17, R27, 0x1fffff, RZ, 0xc0, !PT ;  /* 0x001fffff1b117812 */ /* 0x000fe200078ec0ff */
[----:B-1----:R-:W-:-:S04]  /*4640*/  IMAD.MOV.U32 R11, RZ, RZ, 0x40c00000 ;  /* 0x40c00000ff0b7424 */ /* 0x002fc800078e00ff */
[-C--:B------:R-:W-:Y:S01]  /*4650*/  FFMA R9, R4, R11.reuse, 3 ;  /* 0x4040000004097423 */ /* 0x080fe2000000000b */
[----:B--2---:R-:W-:Y:S01]  /*4660*/  FMUL R10, R10, 1.1102230246251565404e-16 ;  /* 0x250000000a0a7820 */ /* 0x004fe20000400000 */
[----:B------:R-:W1:Y:S02]  /*4670*/  I2F.U64 R4, R16 ;  /* 0x0000001000047312 */ /* 0x000e640000301000 */
[C---:B------:R-:W-:Y:S01]  /*4680*/  FADD R6, -R9.reuse, 16 ;  /* 0x4180000009067421 */ /* 0x040fe20000000100 */
[----:B------:R-:W-:Y:S01]  /*4690*/  FFMA R10, R10, R11, 3 ;  /* 0x404000000a0a7423 */ /* 0x000fe2000000000b */
[----:B------:R-:W-:Y:S02]  /*46a0*/  FMUL R9, R9, 0.5 ;  /* 0x3f00000009097820 */ /* 0x000fe40000400000 */
[----:B------:R-:W-:Y:S01]  /*46b0*/  FADD R11, R6, -2 ;  /* 0xc0000000060b7421 */ /* 0x000fe20000000000 */
[----:B------:R-:W-:Y:S01]  /*46c0*/  FADD R6, -R10, 16 ;  /* 0x418000000a067421 */ /* 0x000fe20000000100 */
[----:B0-----:R-:W-:Y:S01]  /*46d0*/  FMUL R24, R24, 1.1102230246251565404e-16 ;  /* 0x2500000018187820 */ /* 0x001fe20000400000 */
[----:B------:R-:W-:Y:S01]  /*46e0*/  FMUL R10, R10, 0.5 ;  /* 0x3f0000000a0a7820 */ /* 0x000fe20000400000 */
[----:B------:R-:W-:Y:S01]  /*46f0*/  FMUL R11, R12, R11 ;  /* 0x0000000b0c0b7220 */ /* 0x000fe20000400000 */
[----:B------:R-:W-:Y:S01]  /*4700*/  FADD R13, R6, -2 ;  /* 0xc0000000060d7421 */ /* 0x000fe20000000000 */
[----:B------:R-:W-:Y:S01]  /*4710*/  HFMA2 R6, -RZ, RZ, 2.25, 0 ;  /* 0x40800000ff067431 */ /* 0x000fe200000001ff */
[----:B------:R-:W-:Y:S02]  /*4720*/  F2F.F64.F32 R22, R9 ;  /* 0x0000000900167310 */ /* 0x000fe40000201800 */
[----:B------:R-:W-:Y:S01]  /*4730*/  FMUL R26, R24, R13 ;  /* 0x0000000d181a7220 */ /* 0x000fe20000400000 */
[----:B-1----:R-:W-:-:S05]  /*4740*/  FMUL R4, R4, 1.1102230246251565404e-16 ;  /* 0x2500000004047820 */ /* 0x002fca0000400000 */
        /* <DEDUP_REMOVED lines=28> */
.L_x_48:
[----:B------:R-:W-:Y:S05]  /*4910*/  BSYNC.RECONVERGENT B2 ;  /* 0x0000000000027941 */ /* 0x000fea0003800200 */
.L_x_47:
        /* <DEDUP_REMOVED lines=15> */
.L_x_50:
[----:B------:R-:W-:Y:S05]  /*4a10*/  BSYNC.RECONVERGENT B2 ;  /* 0x0000000000027941 */ /* 0x000fea0003800200 */
.L_x_49:
[----:B------:R-:W-:Y:S01]  /*4a20*/  FMUL R14, R3, R3 ;  /* 0x00000003030e7220 */ /* 0x000fe20000400000 */
[----:B------:R-:W-:-:S07]  /*4a30*/  IMAD.MOV.U32 R15, RZ, RZ, 0x1 ;  /* 0x00000001ff0f7424 */ /* 0x000fce00078e00ff */
.L_x_60:
        /* <DEDUP_REMOVED lines=14> */
.L_x_52:
[----:B------:R-:W-:Y:S05]  /*4b20*/  BSYNC.RECONVERGENT B2 ;  /* 0x0000000000027941 */ /* 0x000fea0003800200 */
.L_x_51:
[----:B------:R-:W-:Y:S02]  /*4b30*/  HFMA2 R24, -RZ, RZ, 0, 5.9604644775390625e-08 ;  /* 0x00000001ff187431 */ /* 0x000fe400000001ff */
[CC--:B------:R-:W-:Y:S01]  /*4b40*/  FFMA R16, R3.reuse, R3.reuse, R13 ;  /* 0x0000000303107223 */ /* 0x0c0fe2000000000d */
[----:B------:R-:W-:Y:S01]  /*4b50*/  FFMA R17, R3, R3, R14 ;  /* 0x0000000303117223 */ /* 0x000fe2000000000e */
[----:B------:R-:W-:-:S07]  /*4b60*/  VIADD R22, R15, 0x1 ;  /* 0x000000010f167836 */ /* 0x000fce0000000000 */
.L_x_59:
        /* <DEDUP_REMOVED lines=14> */
.L_x_54:
[----:B------:R-:W-:Y:S05]  /*4c50*/  BSYNC.RECONVERGENT B2 ;  /* 0x0000000000027941 */ /* 0x000fea0003800200 */
.L_x_53:
        /* <DEDUP_REMOVED lines=27> */
.L_x_56:
[----:B------:R-:W-:Y:S05]  /*4e10*/  BSYNC.RECONVERGENT B0 ;  /* 0x0000000000007941 */ /* 0x000fea0003800200 */
.L_x_55:
        /* <DEDUP_REMOVED lines=19> */
.L_x_58:
[----:B------:R-:W-:Y:S05]  /*4f50*/  BSYNC.RECONVERGENT B0 ;  /* 0x0000000000007941 */ /* 0x000fea0003800200 */
.L_x_57:
[----:B------:R-:W-:-:S13]  /*4f60*/  ISETP.NE.AND P0, PT, R24, 0x10, PT ;  /* 0x000000101800780c */ /* 0x000fda0003f05270 */
[----:B------:R-:W-:Y:S05]  /*4f70*/  @P0 BRA `(.L_x_59) ;  /* 0xfffffff800fc0947 */ /* 0x000fea000383ffff */
[----:B------:R-:W-:Y:S02]  /*4f80*/  ISETP.NE.AND P0, PT, R22, 0x10, PT ;  /* 0x000000101600780c */ /* 0x000fe40003f05270 */
[----:B------:R-:W-:-:S11]  /*4f90*/  MOV R15, R22 ;  /* 0x00000016000f7202 */ /* 0x000fd60000000f00 */
[----:B------:R-:W-:Y:S05]  /*4fa0*/  @P0 BRA `(.L_x_60) ;  /* 0xfffffff800a40947 */ /* 0x000fea000383ffff */
[----:B------:R-:W-:Y:S01]  /*4fb0*/  ISETP.NE.AND P0, PT, R0, RZ, PT ;  /* 0x000000ff0000720c */ /* 0x000fe20003f05270 */
[----:B------:R-:W-:-:S12]  /*4fc0*/  BSSY.RECONVERGENT B2, `(.L_x_61) ;  /* 0x0000309000027945 */ /* 0x000fd80003800200 */
[----:B------:R-:W-:Y:S05]  /*4fd0*/  @!P0 BRA `(.L_x_62) ;  /* 0x00000030001c8947 */ /* 0x000fea0003800000 */
[----:B------:R-:W-:Y:S02]  /*4fe0*/  HFMA2 R11, -RZ, RZ, 0, 3.814697265625e-06 ;  /* 0x00000040ff0b7431 */ /* 0x000fe400000001ff */
[C---:B------:R-:W-:Y:S02]  /*4ff0*/  IMAD R3, R8.reuse, -0x4b9ff597, RZ ;  /* 0xb4600a6908037824 */ /* 0x040fe400078e02ff */
[----:B------:R-:W-:Y:S02]  /*5000*/  HFMA2 R13, -RZ, RZ, 2874, 0.00180149078369140625 ;  /* 0x699d1761ff0d7431 */ /* 0x000fe400000001ff */
[----:B------:R-:W-:Y:S01]  /*5010*/  IMAD.MOV.U32 R10, RZ, RZ, -0x6bd21946 ;  /* 0x942de6baff0a7424 */ /* 0x000fe200078e00ff */
[----:B------:R-:W-:Y:S01]  /*5020*/  MOV R15, 0x89712d38 ;  /* 0x89712d38000f7802 */ /* 0x000fe20000000f00 */
[----:B------:R-:W-:Y:S02]  /*5030*/  IMAD R17, R8, 0x3749a7f9, RZ ;  /* 0x3749a7f908117824 */ /* 0x000fe400078e02ff */
[----:B------:R-:W-:-:S02]  /*5040*/  HFMA2 R33, -RZ, RZ, 17360, -76.9375 ;  /* 0x743dd4cfff217431 */ /* 0x000fc400000001ff */
[----:B------:R-:W-:Y:S01]  /*5050*/  IMAD R3, R18, 0x7760bb20, R3 ;  /* 0x7760bb2012037824 */ /* 0x000fe200078e0203 */
[----:B------:R-:W-:Y:S01]  /*5060*/  BSSY.RECONVERGENT B3, `(.L_x_63) ;  /* 0x000008e000037945 */ /* 0x000fe20003800200 */
[----:B------:R-:W-:Y:S02]  /*5070*/  IMAD R9, R8, 0x772c5f11, RZ ;  /* 0x772c5f1108097824 */ /* 0x000fe400078e02ff */
[----:B------:R-:W-:-:S04]  /*5080*/  IMAD.WIDE.U32 R10, R18, -0x4b9ff597, R10 ;  /* 0xb4600a69120a7825 */ /* 0x000fc800078e000a */
[----:B------:R-:W-:Y:S02]  /*5090*/  IMAD.MOV.U32 R14, RZ, RZ, 0x73c4cd04 ;  /* 0x73c4cd04ff0e7424 */ /* 0x000fe400078e00ff */
[----:B------:R-:W-:Y:S02]  /*50a0*/  IMAD.MOV.U32 R12, RZ, RZ, 0x7168255e ;  /* 0x7168255eff0c7424 */ /* 0x000fe400078e00ff */
[C---:B------:R-:W-:Y:S02]  /*50b0*/  IMAD R19, R18.reuse, 0x2dae45d7, R17 ;  /* 0x2dae45d712137824 */ /* 0x040fe400078e0211 */
[----:B------:R-:W-:Y:S02]  /*50c0*/  IMAD.IADD R17, R11, 0x1, R3 ;  /* 0x000000010b117824 */ /* 0x000fe400078e0203 */
[C---:B------:R-:W-:Y:S02]  /*50d0*/  IMAD R9, R18.reuse, 0x530f32eb, R9 ;  /* 0x530f32eb12097824 */ /* 0x040fe400078e0209 */
[----:B------:R-:W-:Y:S01]  /*50e0*/  IMAD.WIDE.U32 R14, R18, 0x772c5f11, R14 ;  /* 0x772c5f11120e7825 */ /* 0x000fe200078e000e */
[----:B------:R-:W-:-:S03]  /*50f0*/  SHF.R.U64 R17, R10, 0x15, R17 ;  /* 0x000000150a117819 */ /* 0x000fc60000001211 */
[----:B------:R-:W-:Y:S02]  /*5100*/  HFMA2 R10, -RZ, RZ, 0, 2.09808349609375e-05 ;  /* 0x00000160ff0a7431 */ /* 0x000fe400000001ff */
[----:B------:R-:W-:Y:S01]  /*5110*/  IMAD.WIDE.U32 R12, R18, 0x3749a7f9, R12 ;  /* 0x3749a7f9120c7825 */ /* 0x000fe200078e000c */
[----:B------:R-:W-:Y:S02]  /*5120*/  IADD3 R9, PT, PT, R15, R9, RZ ;  /* 0x000000090f097210 */ /* 0x000fe40007ffe0ff */
[----:B------:R-:W-:Y:S01]  /*5130*/  LOP3.LUT R17, R17, 0x7ffffff, RZ, 0xc0, !PT ;  /* 0x07ffffff11117812 */ /* 0x000fe200078ec0ff */
[----:B------:R-:W-:Y:S01]  /*5140*/  IMAD.IADD R3, R13, 0x1, R19 ;  /* 0x000000010d037824 */ /* 0x000fe200078e0213 */
[----:B------:R-:W-:Y:S01]  /*5150*/  SHF.R.U64 R6, R14, 0x15, R9 ;  /* 0x000000150e067819 */ /* 0x000fe20000001209 */
[----:B------:R-:W-:Y:S01]  /*5160*/  IMAD R9, R8, -0x60da60df, RZ ;  /* 0x9f259f2108097824 */ /* 0x000fe200078e02ff */
[----:B------:R-:W-:Y:S01]  /*5170*/  MOV R14, 0x449ae648 ;  /* 0x449ae648000e7802 */ /* 0x000fe20000000f00 */
[----:B------:R-:W-:Y:S01]  /*5180*/  IMAD.MOV.U32 R11, RZ, RZ, 0x0 ;  /* 0x00000000ff0b7424 */ /* 0x000fe200078e00ff */
[----:B------:R-:W-:Y:S01]  /*5190*/  SHF.R.U64 R0, R12, 0x15, R3 ;  /* 0x000000150c007819 */ /* 0x000fe20000001203 */
[----:B------:R-:W-:-:S02]  /*51a0*/  IMAD R3, R8, -0x22633260, RZ ;  /* 0xdd9ccda008037824 */ /* 0x000fc400078e02ff */
[----:B------:R-:W-:Y:S02]  /*51b0*/  IMAD.MOV.U32 R15, RZ, RZ, -0x4dcf8346 ;  /* 0xb2307cbaff0f7424 */ /* 0x000fe400078e00ff */
[C---:B------:R-:W-:Y:S02]  /*51c0*/  IMAD R23, R18.reuse, -0x7dee8ab8, R9 ;  /* 0x8211754812177824 */ /* 0x040fe400078e0209 */
[C---:B------:R-:W-:Y:S02]  /*51d0*/  IMAD R9, R18.reuse, 0xbb, R3 ;  /* 0x000000bb12097824 */ /* 0x040fe400078e0203 */
[----:B------:R-:W-:-:S04]  /*51e0*/  IMAD.WIDE.U32 R10, R18, -0x22633260, R10 ;  /* 0xdd9ccda0120a7825 */ /* 0x000fc800078e000a */
[----:B------:R-:W-:Y:S01]  /*51f0*/  IMAD.WIDE.U32 R12, R18, -0x60da60df, R14 ;  /* 0x9f259f21120c7825 */ /* 0x000fe200078e000e */
[----:B------:R-:W-:Y:S02]  /*5200*/  MOV R14, 0x89cb27a0 ;  /* 0x89cb27a0000e7802 */ /* 0x000fe40000000f00 */
[----:B------:R-:W-:Y:S01]  /*5210*/  LOP3.LUT R16, R17, 0xf8000000, R10, 0xf8, !PT ;  /* 0xf800000011107812 */ /* 0x000fe200078ef80a */
[----:B------:R-:W-:Y:S01]  /*5220*/  IMAD R19, R8, -0x5ea76960, RZ ;  /* 0xa15896a008137824 */ /* 0x000fe200078e02ff */
[----:B------:R-:W-:Y:S01]  /*5230*/  IADD3 R3, PT, PT, R13, R23, RZ ;  /* 0x000000170d037210 */ /* 0x000fe20007ffe0ff */
[----:B------:R-:W-:Y:S01]  /*5240*/  IMAD.MOV.U32 R15, RZ, RZ, 0x2501550a ;  /* 0x2501550aff0f7424 */ /* 0x000fe200078e00ff */
[----:B------:R-:W-:Y:S01]  /*5250*/  MOV R13, 0x342f41a ;  /* 0x0342f41a000d7802 */ /* 0x000fe20000000f00 */
[----:B------:R-:W-:Y:S02]  /*5260*/  IMAD.IADD R9, R11, 0x1, R9 ;  /* 0x000000010b097824 */ /* 0x000fe400078e0209 */
[----:B------:R-:W-:-:S02]  /*5270*/  HFMA2 R11, -RZ, RZ, 901.5, -0.05328369140625 ;  /* 0x630baad2ff0b7431 */ /* 0x000fc400000001ff */
[----:B------:R-:W-:Y:S01]  /*5280*/  IMAD R19, R18, 0x181a9317, R19 ;  /* 0x181a931712137824 */ /* 0x000fe200078e0213 */
[----:B------:R-:W-:Y:S01]  /*5290*/  SHF.R.U64 R4, R12, 0x15, R3 ;  /* 0x000000150c047819 */ /* 0x000fe20000001203 */
[----:B------:R-:W-:Y:S01]  /*52a0*/  IMAD.WIDE.U32 R14, R18, -0x5ea76960, R14 ;  /* 0xa15896a0120e7825 */ /* 0x000fe200078e000e */
[----:B------:R-:W-:Y:S02]  /*52b0*/  LOP3.LUT R17, R9, 0x1fffff, RZ, 0xc0, !PT ;  /* 0x001fffff09117812 */ /* 0x000fe400078ec0ff */
[----:B------:R-:W-:Y:S01]  /*52c0*/  LOP3.LUT R3, R6, 0x7ffffff, RZ, 0xc0, !PT ;  /* 0x07ffffff06037812 */ /* 0x000fe200078ec0ff */
[C---:B------:R-:W-:Y:S01]  /*52d0*/  IMAD R9, R8.reuse, -0x60c7f860, RZ ;  /* 0x9f3807a008097824 */ /* 0x040fe200078e02ff */
[----:B------:R-:W-:Y:S01]  /*52e0*/  IADD3 R6, PT, PT, R15, R19, RZ ;  /* 0x000000130f067210 */ /* 0x000fe20007ffe0ff */
[----:B------:R-:W-:Y:S01]  /*52f0*/  IMAD.MOV.U32 R10, RZ, RZ, 0x559c57e0 ;  /* 0x559c57e0ff0a7424 */ /* 0x000fe200078e00ff */
[----:B------:R-:W-:Y:S01]  /*5300*/  LOP3.LUT R14, R3, 0xf8000000, R14, 0xf8, !PT ;  /* 0xf8000000030e7812 */ /* 0x000fe200078ef80e */
[----:B------:R-:W-:Y:S01]  /*5310*/  IMAD R15, R8, -0x25b89f60, RZ ;  /* 0xda4760a0080f7824 */ /* 0x000fe200078e02ff */
[----:B------:R-:W-:Y:S01]  /*5320*/  LOP3.LUT R19, R0, 0x7ffffff, RZ, 0xc0, !PT ;  /* 0x07ffffff00137812 */ /* 0x000fe200078ec0ff */
[----:B------:R-:W-:Y:S01]  /*5330*/  IMAD.MOV.U32 R12, RZ, RZ, 0x324ba220 ;  /* 0x324ba220ff0c7424 */ /* 0x000fe200078e00ff */
[----:B------:R0:W1:Y:S01]  /*5340*/  I2F.U64 R3, R16 ;  /* 0x0000001000037312 */ /* 0x0000620000301000 */
[----:B------:R-:W-:Y:S01]  /*5350*/  IMAD R23, R18, 0x700dc01f, R9 ;  /* 0x700dc01f12177824 */ /* 0x000fe200078e0209 */
[----:B------:R-:W-:Y:S01]  /*5360*/  LOP3.LUT R9, R4, 0x7ffffff, RZ, 0xc0, !PT ;  /* 0x07ffffff04097812 */ /* 0x000fe200078ec0ff */
[----:B------:R-:W-:-:S04]  /*5370*/  IMAD.WIDE.U32 R10, R18, -0x60c7f860, R10 ;  /* 0x9f3807a0120a7825 */ /* 0x000fc800078e000a */
[----:B------:R-:W-:Y:S01]  /*5380*/  IMAD R25, R18, -0x28790871, R15 ;  /* 0xd786f78f12197824 */ /* 0x000fe200078e020f */
[----:B------:R-:W-:Y:S01]  /*5390*/  LOP3.LUT R15, R6, 0x1fffff, RZ, 0xc0, !PT ;  /* 0x001fffff060f7812 */ /* 0x000fe200078ec0ff */
[----:B------:R-:W-:-:S04]  /*53a0*/  IMAD.WIDE.U32 R12, R18, -0x25b89f60, R12 ;  /* 0xda4760a0120c7825 */ /* 0x000fc800078e000c */
[----:B0-----:R-:W-:Y:S01]  /*53b0*/  HFMA2 R17, -RZ, RZ, 0.00592041015625, -228.375 ;  /* 0x1e10db23ff117431 */ /* 0x001fe200000001ff */
[----:B------:R-:W-:Y:S01]  /*53c0*/  LOP3.LUT R10, R19, 0xf8000000, R10, 0xf8, !PT ;  /* 0xf8000000130a7812 */ /* 0x000fe200078ef80a */
[----:B------:R0:W2:Y:S01]  /*53d0*/  I2F.U64 R0, R14 ;  /* 0x0000000e00007312 */ /* 0x0000a20000301000 */
[----:B------:R-:W-:Y:S01]  /*53e0*/  IMAD.IADD R6, R11, 0x1, R23 ;  /* 0x000000010b067824 */ /* 0x000fe200078e0217 */
[----:B------:R-:W-:Y:S01]  /*53f0*/  IADD3 R4, PT, PT, R13, R25, RZ ;  /* 0x000000190d047210 */ /* 0x000fe20007ffe0ff */
[----:B------:R-:W-:Y:S01]  /*5400*/  IMAD.MOV.U32 R32, RZ, RZ, -0x761d3034 ;  /* 0x89e2cfccff207424 */ /* 0x000fe200078e00ff */
[----:B------:R-:W-:Y:S01]  /*5410*/  LOP3.LUT R12, R9, 0xf8000000, R12, 0xf8, !PT ;  /* 0xf8000000090c7812 */ /* 0x000fe200078ef80c */
[C---:B------:R-:W-:Y:S01]  /*5420*/  IMAD R11, R8.reuse, 0x3838d031, RZ ;  /* 0x3838d031080b7824 */ /* 0x040fe200078e02ff */
[----:B------:R-:W-:Y:S01]  /*5430*/  MOV R9, 0x456c7455 ;  /* 0x456c745500097802 */ /* 0x000fe20000000f00 */
[C---:B------:R-:W-:Y:S02]  /*5440*/  IMAD R13, R8.reuse, -0x60fa7177, RZ ;  /* 0x9f058e89080d7824 */ /* 0x040fe400078e02ff */
[----:B-1----:R-:W-:Y:S01]  /*5450*/  FMUL R3, R3, 1.1102230246251565404e-16 ;  /* 0x2500000003037820 */ /* 0x002fe20000400000 */
[C---:B------:R-:W-:Y:S01]  /*5460*/  IMAD R23, R8.reuse, 0xd0ce1a0, RZ ;  /* 0x0d0ce1a008177824 */ /* 0x040fe200078e02ff */
[----:B0-----:R-:W-:Y:S01]  /*5470*/  MOV R15, 0x31077632 ;  /* 0x31077632000f7802 */ /* 0x001fe20000000f00 */
[----:B------:R-:W-:-:S02]  /*5480*/  IMAD R19, R8, -0x8e73560, RZ ;  /* 0xf718caa008137824 */ /* 0x000fc400078e02ff */
[----:B------:R-:W-:-:S04]  /*5490*/  IMAD.WIDE.U32 R32, R18, 0x3838d031, R32 ;  /* 0x3838d03112207825 */ /* 0x000fc800078e0020 */
[----:B--2---:R-:W-:Y:S01]  /*54a0*/  FMUL R0, R0, 1.1102230246251565404e-16 ;  /* 0x2500000000007820 */ /* 0x004fe20000400000 */
[----:B------:R-:W-:Y:S02]  /*54b0*/  IMAD R11, R18, 0x7eb1199c, R11 ;  /* 0x7eb1199c120b7824 */ /* 0x000fe400078e020b */
[----:B------:R-:W-:Y:S02]  /*54c0*/  IMAD.MOV.U32 R8, RZ, RZ, -0x404ad5be ;  /* 0xbfb52a42ff087424 */ /* 0x000fe400078e00ff */
[----:B------:R-:W-:Y:S02]  /*54d0*/  IMAD.MOV.U32 R16, RZ, RZ, 0x67179660 ;  /* 0x67179660ff107424 */ /* 0x000fe400078e00ff */
[----:B------:R-:W-:Y:S02]  /*54e0*/  IMAD.MOV.U32 R14, RZ, RZ, -0x61b6bb60 ;  /* 0x9e4944a0ff0e7424 */ /* 0x000fe400078e00ff */
[----:B------:R-:W-:Y:S01]  /*54f0*/  IMAD.IADD R22, R33, 0x1, R11 ;  /* 0x0000000121167824 */ /* 0x000fe200078e020b */
[----:B------:R-:W-:Y:S01]  /*5500*/  LOP3.LUT R11, R6, 0x1fffff, RZ, 0xc0, !PT ;  /* 0x001fffff060b7812 */ /* 0x000fe200078ec0ff */
[----:B------:R-:W-:-:S02]  /*5510*/  IMAD R13, R18, 0x7631121f, R13 ;  /* 0x7631121f120d7824 */ /* 0x000fc400078e020d */
[C---:B------:R-:W-:Y:S01]  /*5520*/  IMAD.WIDE.U32 R8, R18.reuse, -0x60fa7177, R8 ;  /* 0x9f058e8912087825 */ /* 0x040fe200078e0008 */
[----:B------:R-:W0:Y:S03]  /*5530*/  I2F.U64 R10, R10 ;  /* 0x0000000a000a7312 */ /* 0x000e260000301000 */
[C---:B------:R-:W-:Y:S02]  /*5540*/  IMAD R23, R18.reuse, -0x500bd8c4, R23 ;  /* 0xaff4273c12177824 */ /* 0x040fe400078e0217 */
[----:B------:R-:W-:-:S04]  /*5550*/  IMAD.WIDE.U32 R16, R18, 0xd0ce1a0, R16 ;  /* 0x0d0ce1a012107825 */ /* 0x000fc800078e0010 */
[C---:B------:R-:W-:Y:S01]  /*5560*/  IMAD R25, R18.reuse, -0x55358864, R19 ;  /* 0xaaca779c12197824 */ /* 0x040fe200078e0213 */
[----:B------:R-:W-:Y:S01]  /*5570*/  IADD3 R23, PT, PT, R17, R23, RZ ;  /* 0x0000001711177210 */ /* 0x000fe20007ffe0ff */
[----:B------:R-:W-:Y:S01]  /*5580*/  IMAD.WIDE.U32 R18, R18, -0x8e73560, R14 ;  /* 0xf718caa012127825 */ /* 0x000fe200078e000e */
[----:B------:R-:W-:Y:S02]  /*5590*/  LOP3.LUT R14, R22, 0xffff, RZ, 0xc0, !PT ;  /* 0x0000ffff160e7812 */ /* 0x000fe400078ec0ff */
[----:B------:R-:W-:Y:S01]  /*55a0*/  IADD3 R15, PT, PT, R9, R13, RZ ;  /* 0x0000000d090f7210 */ /* 0x000fe20007ffe0ff */
[----:B------:R-:W-:Y:S01]  /*55b0*/  IMAD.MOV.U32 R6, RZ, RZ, 0x40c00000 ;  /* 0x40c00000ff067424 */ /* 0x000fe200078e00ff */
[----:B------:R-:W-:Y:S01]  /*55c0*/  LOP3.LUT R13, R4, 0x1fffff, RZ, 0xc0, !PT ;  /* 0x001fffff040d7812 */ /* 0x000fe200078ec0ff */
[----:B0-----:R-:W-:Y:S01]  /*55d0*/  FMUL R10, R10, 1.1102230246251565404e-16 ;  /* 0x250000000a0a7820 */ /* 0x001fe20000400000 */
[----:B------:R-:W-:Y:S02]  /*55e0*/  SHF.R.U64 R9, R32, 0x15, R14 ;  /* 0x0000001520097819 */ /* 0x000fe4000000120e */
[----:B------:R-:W-:Y:S01]  /*55f0*/  SHF.R.U64 R8, R8, 0x15, R15 ;  /* 0x0000001508087819 */ /* 0x000fe2000000120f */
[----:B------:R0:W1:Y:S01]  /*5600*/  I2F.U64 R12, R12 ;  /* 0x0000000c000c7312 */ /* 0x0000620000301000 */
[----:B------:R-:W-:Y:S01]  /*5610*/  LOP3.LUT R18, R9, 0xf8000000, R18, 0xf8, !PT ;  /* 0xf800000009127812 */ /* 0x000fe200078ef812 */
[----:B------:R-:W-:Y:S01]  /*5620*/  IMAD.IADD R15, R19, 0x1, R25 ;  /* 0x00000001130f7824 */ /* 0x000fe200078e0219 */
[----:B------:R-:W-:-:S02]  /*5630*/  LOP3.LUT R9, R8, 0x7ffffff, RZ, 0xc0, !PT ;  /* 0x07ffffff08097812 */ /* 0x000fc400078ec0ff */
[----:B------:R-:W-:Y:S02]  /*5640*/  SHF.R.U32.HI R4, RZ, 0x15, R14 ;  /* 0x00000015ff047819 */ /* 0x000fe4000001160e */
[----:B------:R-:W-:Y:S01]  /*5650*/  LOP3.LUT R8, R9, 0xf8000000, R16, 0xf8, !PT ;  /* 0xf800000009087812 */ /* 0x000fe200078ef810 */
[-C--:B------:R-:W-:Y:S01]  /*5660*/  FFMA R16, R3, R6.reuse, 3 ;  /* 0x4040000003107423 */ /* 0x080fe20000000006 */
[----:B------:R-:W-:Y:S01]  /*5670*/  LOP3.LUT R19, R4, 0x1fffff, R15, 0xf8, !PT ;  /* 0x001fffff04137812 */ /* 0x000fe200078ef80f */
[----:B0-----:R-:W-:Y:S01]  /*5680*/  FFMA R13, R10, R6, 3 ;  /* 0x404000000a0d7423 */ /* 0x001fe20000000006 */
[----:B------:R-:W-:Y:S01]  /*5690*/  LOP3.LUT R9, R23, 0x1fffff, RZ, 0xc0, !PT ;  /* 0x001fffff17097812 */ /* 0x000fe200078ec0ff */
[----:B------:R-:W-:Y:S01]  /*56a0*/  FADD R4, -R16, 16 ;  /* 0x4180000010047421 */ /* 0x000fe20000000100 */
[----:B------:R-:W0:Y:S01]  /*56b0*/  I2F.U64 R18, R18 ;  /* 0x0000001200127312 */ /* 0x000e220000301000 */
[----:B------:R-:W-:Y:S02]  /*56c0*/  HFMA2 R15, -RZ, RZ, 2.25, 0 ;  /* 0x40800000ff0f7431 */ /* 0x000fe400000001ff */
[----:B-1----:R-:W-:Y:S01]  /*56d0*/  FMUL R12, R12, 1.1102230246251565404e-16 ;  /* 0x250000000c0c7820 */ /* 0x002fe20000400000 */
[----:B------:R-:W-:Y:S01]  /*56e0*/  FADD R11, R4, -2 ;  /* 0xc0000000040b7421 */ /* 0x000fe20000000000 */
[C---:B------:R-:W-:Y:S01]  /*56f0*/  FADD R4, -R13.reuse, 16 ;  /* 0x418000000d047421 */ /* 0x040fe20000000100 */
[----:B------:R-:W-:Y:S01]  /*5700*/  FMUL R16, R16, 0.5 ;  /* 0x3f00000010107820 */ /* 0x000fe20000400000 */
[----:B------:R-:W-:Y:S01]  /*5710*/  FMUL R13, R13, 0.5 ;  /* 0x3f0000000d0d7820 */ /* 0x000fe20000400000 */
[----:B------:R-:W-:Y:S01]  /*5720*/  FMUL R12, R12, R11 ;  /* 0x0000000b0c0c7220 */ /* 0x000fe20000400000 */
[----:B------:R-:W1:Y:S01]  /*5730*/  I2F.U64 R3, R8 ;  /* 0x0000000800037312 */ /* 0x000e620000301000 */
[----:B------:R-:W-:Y:S01]  /*5740*/  FADD R11, R4, -2 ;  /* 0xc0000000040b7421 */ /* 0x000fe20000000000 */
[----:B------:R-:W-:Y:S01]  /*5750*/  FFMA R0, R0, R15, 2 ;  /* 0x4000000000007423 */ /* 0x000fe2000000000f */
[----:B0-----:R-:W-:-:S05]  /*5760*/  FMUL R18, R18, 1.1102230246251565404e-16 ;  /* 0x2500000012127820 */ /* 0x001fca0000400000 */
[----:B------:R-:W0:Y:S01]  /*5770*/  F2F.F64.F32 R8, R12 ;  /* 0x0000000c00087310 */ /* 0x000e220000201800 */
[----:B------:R-:W-:Y:S01]  /*5780*/  FMUL R4, R18, R11 ;  /* 0x0000000b12047220 */ /* 0x000fe20000400000 */
[----:B-1----:R-:W-:-:S06]  /*5790*/  FMUL R3, R3, 1.1102230246251565404e-16 ;  /* 0x2500000003037820 */ /* 0x002fcc0000400000 */
        /* <DEDUP_REMOVED lines=26> */
.L_x_64:
[----:B------:R-:W-:Y:S05]  /*5940*/  BSYNC.RECONVERGENT B3 ;  /* 0x0000000000037941 */ /* 0x000fea0003800200 */
.L_x_63:
        /* <DEDUP_REMOVED lines=11> */
[----:B------:R-:W-:Y:S01]  /*5a00*/  MOV R4, R17 ;  /* 0x0000001100047202 */ /* 0x000fe20000000f00 */
[----:B------:R-:W-:Y:S01]  /*5a10*/  IMAD.MOV.U32 R3, RZ, RZ, R8 ;  /* 0x000000ffff037224 */ /* 0x000fe200078e0008 */
[----:B------:R-:W-:-:S07]  /*5a20*/  MOV R6, 0x5a40 ;  /* 0x00005a4000067802 */ /* 0x000fce0000000f00 */
[----:B0-----:R-:W-:Y:S05]  /*5a30*/  CALL.REL.NOINC `($__internal_0_$__cuda_sm3x_div_rn_noftz_f32_slowpath) ;  /* 0x0000005c00207944 */ /* 0x001fea0003c00000 */
.L_x_66:
[----:B------:R-:W-:Y:S05]  /*5a40*/  BSYNC.RECONVERGENT B3 ;  /* 0x0000000000037941 */ /* 0x000fea0003800200 */
.L_x_65:
[----:B------:R-:W-:Y:S02]  /*5a50*/  HFMA2 R19, -RZ, RZ, 0, 5.9604644775390625e-08 ;  /* 0x00000001ff137431 */ /* 0x000fe400000001ff */
[----:B------:R-:W-:-:S07]  /*5a60*/  FMUL R10, R3, R3 ;  /* 0x00000003030a7220 */ /* 0x000fce0000400000 */
.L_x_76:
        /* <DEDUP_REMOVED lines=12> */
[----:B------:R-:W-:-:S07]  /*5b30*/  MOV R6, 0x5b50 ;  /* 0x00005b5000067802 */ /* 0x000fce0000000f00 */
[----:B0-----:R-:W-:Y:S05]  /*5b40*/  CALL.REL.NOINC `($__internal_0_$__cuda_sm3x_div_rn_noftz_f32_slowpath) ;  /* 0x0000005800dc7944 */ /* 0x001fea0003c00000 */
.L_x_68:
[----:B------:R-:W-:Y:S05]  /*5b50*/  BSYNC.RECONVERGENT B3 ;  /* 0x0000000000037941 */ /* 0x000fea0003800200 */
.L_x_67:
[CC--:B------:R-:W-:Y:S01]  /*5b60*/  FFMA R8, R3.reuse, R3.reuse, R11 ;  /* 0x0000000303087223 */ /* 0x0c0fe2000000000b */
[----:B------:R-:W-:Y:S01]  /*5b70*/  FFMA R0, R3, R3, R10 ;  /* 0x0000000303007223 */ /* 0x000fe2000000000a */
[----:B------:R-:W-:Y:S01]  /*5b80*/  IADD3 R9, PT, PT, R19, 0x1, RZ ;  /* 0x0000000113097810 */ /* 0x000fe20007ffe0ff */
[----:B------:R-:W-:-:S07]  /*5b90*/  IMAD.MOV.U32 R17, RZ, RZ, 0x1 ;  /* 0x00000001ff117424 */ /* 0x000fce00078e00ff */
.L_x_75:
        /* <DEDUP_REMOVED lines=11> */
[----:B------:R-:W-:Y:S02]  /*5c50*/  MOV R3, R13 ;  /* 0x0000000d00037202 */ /* 0x000fe40000000f00 */
[----:B------:R-:W-:-:S07]  /*5c60*/  MOV R6, 0x5c80 ;  /* 0x00005c8000067802 */ /* 0x000fce0000000f00 */
[----:B------:R-:W-:Y:S05]  /*5c70*/  CALL.REL.NOINC `($__internal_0_$__cuda_sm3x_div_rn_noftz_f32_slowpath) ;  /* 0x0000005800907944 */ /* 0x000fea0003c00000 */
.L_x_70:
[----:B------:R-:W-:Y:S05]  /*5c80*/  BSYNC.RECONVERGENT B3 ;  /* 0x0000000000037941 */ /* 0x000fea0003800200 */
.L_x_69:
[----:B------:R-:W-:Y:S01]  /*5c90*/  FMUL R3, R3, R3 ;  /* 0x0000000303037220 */ /* 0x000fe20000400000 */
[----:B------:R-:W-:Y:S01]  /*5ca0*/  IMAD R4, R19, 0x10, R17 ;  /* 0x0000001013047824 */ /* 0x000fe200078e0211 */
[----:B------:R-:W-:Y:S01]  /*5cb0*/  BSSY.RECONVERGENT B0, `(.L_x_71) ;  /* 0x0000019000007945 */ /* 0x000fe20003800200 */
[----:B------:R-:W-:Y:S02]  /*5cc0*/  VIADD R17, R17, 0x1 ;  /* 0x0000000111117836 */ /* 0x000fe40000000000 */
[--C-:B------:R-:W-:Y:S01]  /*5cd0*/  FADD R6, R8, R3.reuse ;  /* 0x0000000308067221 */ /* 0x100fe20000000000 */
[----:B------:R-:W-:Y:S01]  /*5ce0*/  FADD R3, R0, R3 ;  /* 0x0000000300037221 */ /* 0x000fe20000000000 */
[----:B------:R-:W-:-:S03]  /*5cf0*/  SHF.L.U32 R4, R4, 0x3, RZ ;  /* 0x0000000304047819 */ /* 0x000fc600000006ff */
[----:B------:R-:W-:Y:S02]  /*5d00*/  FSETP.GEU.AND P1, PT, R6, 1, PT ;  /* 0x3f8000000600780b */ /* 0x000fe40003f2e000 */
[----:B------:R-:W-:Y:S02]  /*5d10*/  FSETP.GEU.AND P0, PT, R3, 1, PT ;  /* 0x3f8000000300780b */ /* 0x000fe40003f0e000 */
[----:B------:R-:W-:-:S09]  /*5d20*/  IADD3 R3, PT, PT, R1, R4, RZ ;  /* 0x0000000401037210 */ /* 0x000fd20007ffe0ff */
[----:B------:R-:W-:Y:S05]  /*5d30*/  @P1 BRA `(.L_x_72) ;  /* 0x0000000000401947 */ /* 0x000fea0003800000 */
[C---:B------:R-:W-:Y:S01]  /*5d40*/  ISETP.GT.U32.AND P2, PT, R4.reuse, 0x77b, PT ;  /* 0x0000077b0400780c */ /* 0x040fe20003f44070 */
[----:B------:R-:W-:Y:S01]  /*5d50*/  IMAD.MOV.U32 R6, RZ, RZ, 0x1 ;  /* 0x00000001ff067424 */ /* 0x000fe200078e00ff */
        /* <DEDUP_REMOVED lines=13> */
[----:B------:R-:W-:-:S07]  /*5e30*/  @P1 MOV R2, R9 ;  /* 0x0000000900021202 */ /* 0x000fce0000000f00 */
.L_x_72:
[----:B------:R-:W-:Y:S05]  /*5e40*/  BSYNC.RECONVERGENT B0 ;  /* 0x0000000000007941 */ /* 0x000fea0003800200 */
.L_x_71:
[----:B------:R-:W-:Y:S04]  /*5e50*/  BSSY.RECONVERGENT B0, `(.L_x_73) ;  /* 0x0000013000007945 */ /* 0x000fe80003800200 */
[----:B------:R-:W-:Y:S05]  /*5e60*/  @P0 BRA `(.L_x_74) ;  /* 0x0000000000440947 */ /* 0x000fea0003800000 */
[C---:B------:R-:W-:Y:S01]  /*5e70*/  ISETP.GT.U32.AND P1, PT, R4.reuse, 0x77a, PT ;  /* 0x0000077a0400780c */ /* 0x040fe20003f24070 */
[----:B------:R-:W-:Y:S01]  /*5e80*/  IMAD.MOV.U32 R6, RZ, RZ, 0x1 ;  /* 0x00000001ff067424 */ /* 0x000fe200078e00ff */
        /* <DEDUP_REMOVED lines=15> */
.L_x_74:
[----:B------:R-:W-:Y:S05]  /*5f80*/  BSYNC.RECONVERGENT B0 ;  /* 0x0000000000007941 */ /* 0x000fea0003800200 */
.L_x_73:
[----:B------:R-:W-:-:S13]  /*5f90*/  ISETP.NE.AND P0, PT, R17, 0x10, PT ;  /* 0x000000101100780c */ /* 0x000fda0003f05270 */
[----:B------:R-:W-:Y:S05]  /*5fa0*/  @P0 BRA `(.L_x_75) ;  /* 0xfffffff800fc0947 */ /* 0x000fea000383ffff */
[----:B------:R-:W-:Y:S01]  /*5fb0*/  ISETP.NE.AND P0, PT, R9, 0x10, PT ;  /* 0x000000100900780c */ /* 0x000fe20003f05270 */
[----:B------:R-:W-:-:S12]  /*5fc0*/  IMAD.MOV.U32 R19, RZ, RZ, R9 ;  /* 0x000000ffff137224 */ /* 0x000fd800078e0009 */
[----:B------:R-:W-:Y:S05]  /*5fd0*/  @P0 BRA `(.L_x_76) ;  /* 0xfffffff800a40947 */ /* 0x000fea000383ffff */
[----:B------:R-:W-:-:S13]  /*5fe0*/  ISETP.NE.AND P0, PT, R7, 0x5, PT ;  /* 0x000000050700780c */ /* 0x000fda0003f05270 */
[----:B------:R-:W-:Y:S05]  /*5ff0*/  @!P0 BRA `(.L_x_62) ;  /* 0x0000002000148947 */ /* 0x000fea0003800000 */
[----:B------:R-:W-:Y:S02]  /*6000*/  HFMA2 R8, -RZ, RZ, -0.00101947784423828125, -1722 ;  /* 0x942de6baff087431 */ /* 0x000fe400000001ff */
[C---:B------:R-:W-:Y:S01]  /*6010*/  IMAD R3, R14.reuse, -0x4b9ff597, RZ ;  /* 0xb4600a690e037824 */ /* 0x040fe200078e02ff */
[----:B------:R-:W-:Y:S01]  /*6020*/  MOV R12, 0x73c4cd04 ;  /* 0x73c4cd04000c7802 */ /* 0x000fe20000000f00 */
[----:B------:R-:W-:Y:S02]  /*6030*/  IMAD.MOV.U32 R9, RZ, RZ, 0x40 ;  /* 0x00000040ff097424 */ /* 0x000fe400078e00ff */
[----:B------:R-:W-:Y:S02]  /*6040*/  HFMA2 R10, -RZ, RZ, 11072, 0.020965576171875 ;  /* 0x7168255eff0a7431 */ /* 0x000fe400000001ff */
[----:B------:R-:W-:Y:S02]  /*6050*/  IMAD R15, R14, 0x772c5f11, RZ ;  /* 0x772c5f110e0f7824 */ /* 0x000fe400078e02ff */
[----:B------:R-:W-:-:S02]  /*6060*/  HFMA2 R34, -RZ, RZ, -0.0001795291900634765625, -31.1875 ;  /* 0x89e2cfccff227431 */ /* 0x000fc400000001ff */
[----:B------:R-:W-:Y:S01]  /*6070*/  IMAD.MOV.U32 R13, RZ, RZ, -0x768ed2c8 ;  /* 0x89712d38ff0d7424 */ /* 0x000fe200078e00ff */
[----:B------:R-:W-:Y:S01]  /*6080*/  BSSY.RECONVERGENT B3, `(.L_x_77) ;  /* 0x000008e000037945 */ /* 0x000fe20003800200 */
[----:B------:R-:W-:Y:S02]  /*6090*/  IMAD R17, R14, 0x3749a7f9, RZ ;  /* 0x3749a7f90e117824 */ /* 0x000fe400078e02ff */
[C---:B------:R-:W-:Y:S02]  /*60a0*/  IMAD R3, R32.reuse, 0x7760bb20, R3 ;  /* 0x7760bb2020037824 */ /* 0x040fe400078e0203 */
[----:B------:R-:W-:-:S04]  /*60b0*/  IMAD.WIDE.U32 R8, R32, -0x4b9ff597, R8 ;  /* 0xb4600a6920087825 */ /* 0x000fc800078e0008 */
[C---:B------:R-:W-:Y:S02]  /*60c0*/  IMAD R15, R32.reuse, 0x530f32eb, R15 ;  /* 0x530f32eb200f7824 */ /* 0x040fe400078e020f */
[----:B------:R-:W-:-:S04]  /*60d0*/  IMAD.WIDE.U32 R12, R32, 0x772c5f11, R12 ;  /* 0x772c5f11200c7825 */ /* 0x000fc800078e000c */
[----:B------:R-:W-:Y:S01]  /*60e0*/  IMAD R19, R32, 0x2dae45d7, R17 ;  /* 0x2dae45d720137824 */ /* 0x000fe200078e0211 */
[----:B------:R-:W-:Y:S01]  /*60f0*/  IADD3 R17, PT, PT, R9, R3, RZ ;  /* 0x0000000309117210 */ /* 0x000fe20007ffe0ff */
[----:B------:R-:W-:Y:S02]  /*6100*/  IMAD.MOV.U32 R11, RZ, RZ, 0x699d1761 ;  /* 0x699d1761ff0b7424 */ /* 0x000fe400078e00ff */
[----:B------:R-:W-:Y:S01]  /*6110*/  IMAD.IADD R9, R13, 0x1, R15 ;  /* 0x000000010d097824 */ /* 0x000fe200078e020f */
[----:B------:R-:W-:Y:S01]  /*6120*/  SHF.R.U64 R17, R8, 0x15, R17 ;  /* 0x0000001508117819 */ /* 0x000fe20000001211 */
[----:B------:R-:W-:Y:S01]  /*6130*/  IMAD.WIDE.U32 R10, R32, 0x3749a7f9, R10 ;  /* 0x3749a7f9200a7825 */ /* 0x000fe200078e000a */
[----:B------:R-:W-:Y:S02]  /*6140*/  MOV R13, 0xb2307cba ;  /* 0xb2307cba000d7802 */ /* 0x000fe40000000f00 */
[----:B------:R-:W-:Y:S01]  /*6150*/  SHF.R.U64 R6, R12, 0x15, R9 ;  /* 0x000000150c067819 */ /* 0x000fe20000001209 */
[----:B------:R-:W-:Y:S01]  /*6160*/  HFMA2 R9, -RZ, RZ, 0, 0 ;  /* 0x00000000ff097431 */ /* 0x000fe200000001ff */
[----:B------:R-:W-:Y:S01]  /*6170*/  IADD3 R3, PT, PT, R11, R19, RZ ;  /* 0x000000130b037210 */ /* 0x000fe20007ffe0ff */
[----:B------:R-:W-:Y:S01]  /*6180*/  IMAD R11, R14, -0x60da60df, RZ ;  /* 0x9f259f210e0b7824 */ /* 0x000fe200078e02ff */
[----:B------:R-:W-:Y:S01]  /*6190*/  LOP3.LUT R17, R17, 0x7ffffff, RZ, 0xc0, !PT ;  /* 0x07ffffff11117812 */ /* 0x000fe200078ec0ff */
[----:B------:R-:W-:Y:S01]  /*61a0*/  IMAD.MOV.U32 R12, RZ, RZ, 0x449ae648 ;  /* 0x449ae648ff0c7424 */ /* 0x000fe200078e00ff */
[----:B------:R-:W-:Y:S01]  /*61b0*/  SHF.R.U64 R0, R10, 0x15, R3 ;  /* 0x000000150a007819 */ /* 0x000fe20000001203 */
[----:B------:R-:W-:-:S02]  /*61c0*/  IMAD.MOV.U32 R8, RZ, RZ, 0x160 ;  /* 0x00000160ff087424 */ /* 0x000fc400078e00ff */
[----:B------:R-:W-:Y:S02]  /*61d0*/  IMAD R3, R14, -0x22633260, RZ ;  /* 0xdd9ccda00e037824 */ /* 0x000fe400078e02ff */
[C---:B------:R-:W-:Y:S02]  /*61e0*/  IMAD R23, R32.reuse, -0x7dee8ab8, R11 ;  /* 0x8211754820177824 */ /* 0x040fe400078e020b */
[----:B------:R-:W-:Y:S01]  /*61f0*/  IMAD.WIDE.U32 R10, R32, -0x60da60df, R12 ;  /* 0x9f259f21200a7825 */ /* 0x000fe200078e000c */
[----:B------:R-:W-:-:S03]  /*6200*/  MOV R13, 0x2501550a ;  /* 0x2501550a000d7802 */ /* 0x000fc60000000f00 */
[----:B------:R-:W-:-:S04]  /*6210*/  IMAD.WIDE.U32 R8, R32, -0x22633260, R8 ;  /* 0xdd9ccda020087825 */ /* 0x000fc800078e0008 */
[----:B------:R-:W-:Y:S01]  /*6220*/  IMAD R15, R32, 0xbb, R3 ;  /* 0x000000bb200f7824 */ /* 0x000fe200078e0203 */
[----:B------:R-:W-:Y:S01]  /*6230*/  LOP3.LUT R16, R17, 0xf8000000, R8, 0xf8, !PT ;  /* 0xf800000011107812 */ /* 0x000fe200078ef808 */
[----:B------:R-:W-:Y:S02]  /*6240*/  IMAD R19, R14, -0x5ea76960, RZ ;  /* 0xa15896a00e137824 */ /* 0x000fe400078e02ff */
[----:B------:R-:W-:Y:S02]  /*6250*/  HFMA2 R8, -RZ, RZ, 89.75, 126 ;  /* 0x559c57e0ff087431 */ /* 0x000fe400000001ff */
[----:B------:R-:W-:Y:S01]  /*6260*/  IMAD.MOV.U32 R12, RZ, RZ, -0x7634d860 ;  /* 0x89cb27a0ff0c7424 */ /* 0x000fe200078e00ff */
[----:B------:R-:W-:Y:S01]  /*6270*/  IADD3 R9, PT, PT, R9, R15, RZ ;  /* 0x0000000f09097210 */ /* 0x000fe20007ffe0ff */
[----:B------:R-:W-:Y:S02]  /*6280*/  IMAD.IADD R3, R11, 0x1, R23 ;  /* 0x000000010b037824 */ /* 0x000fe400078e0217 */
[C---:B------:R-:W-:Y:S01]  /*6290*/  IMAD R19, R32.reuse, 0x181a9317, R19 ;  /* 0x181a931720137824 */ /* 0x040fe200078e0213 */
[----:B------:R-:W-:Y:S01]  /*62a0*/  LOP3.LUT R17, R9, 0x1fffff, RZ, 0xc0, !PT ;  /* 0x001fffff09117812 */ /* 0x000fe200078ec0ff */
[----:B------:R-:W-:Y:S01]  /*62b0*/  IMAD.WIDE.U32 R12, R32, -0x5ea76960, R12 ;  /* 0xa15896a0200c7825 */ /* 0x000fe200078e000c */
[----:B------:R-:W-:-:S02]  /*62c0*/  SHF.R.U64 R4, R10, 0x15, R3 ;  /* 0x000000150a047819 */ /* 0x000fc40000001203 */
[----:B------:R-:W-:Y:S01]  /*62d0*/  LOP3.LUT R3, R6, 0x7ffffff, RZ, 0xc0, !PT ;  /* 0x07ffffff06037812 */ /* 0x000fe200078ec0ff */
[----:B------:R-:W-:Y:S01]  /*62e0*/  IMAD.IADD R6, R13, 0x1, R19 ;  /* 0x000000010d067824 */ /* 0x000fe200078e0213 */
[----:B------:R-:W-:Y:S01]  /*62f0*/  MOV R10, 0x324ba220 ;  /* 0x324ba220000a7802 */ /* 0x000fe20000000f00 */
[----:B------:R-:W-:Y:S01]  /*6300*/  IMAD R13, R14, -0x60c7f860, RZ ;  /* 0x9f3807a00e0d7824 */ /* 0x000fe200078e02ff */
[----:B------:R-:W-:Y:S01]  /*6310*/  LOP3.LUT R19, R0, 0x7ffffff, RZ, 0xc0, !PT ;  /* 0x07ffffff00137812 */ /* 0x000fe200078ec0ff */
[----:B------:R-:W-:Y:S01]  /*6320*/  IMAD.MOV.U32 R9, RZ, RZ, 0x630baad2 ;  /* 0x630baad2ff097424 */ /* 0x000fe200078e00ff */
[----:B------:R-:W-:Y:S01]  /*6330*/  LOP3.LUT R12, R3, 0xf8000000, R12, 0xf8, !PT ;  /* 0xf8000000030c7812 */ /* 0x000fe200078ef80c */
[----:B------:R-:W-:Y:S01]  /*6340*/  IMAD R15, R14, -0x25b89f60, RZ ;  /* 0xda4760a00e0f7824 */ /* 0x000fe200078e02ff */
[----:B------:R0:W1:Y:S01]  /*6350*/  I2F.U64 R3, R16 ;  /* 0x0000001000037312 */ /* 0x0000620000301000 */
[----:B------:R-:W-:Y:S02]  /*6360*/  IMAD.MOV.U32 R11, RZ, RZ, 0x342f41a ;  /* 0x0342f41aff0b7424 */ /* 0x000fe400078e00ff */
[----:B------:R-:W-:Y:S01]  /*6370*/  IMAD R23, R32, 0x700dc01f, R13 ;  /* 0x700dc01f20177824 */ /* 0x000fe200078e020d */
[----:B------:R-:W-:Y:S01]  /*6380*/  LOP3.LUT R13, R6, 0x1fffff, RZ, 0xc0, !PT ;  /* 0x001fffff060d7812 */ /* 0x000fe200078ec0ff */
[----:B------:R-:W-:-:S03]  /*6390*/  IMAD.WIDE.U32 R8, R32, -0x60c7f860, R8 ;  /* 0x9f3807a020087825 */ /* 0x000fc600078e0008 */
[----:B------:R-:W2:Y:S01]  /*63a0*/  I2F.U64 R0, R12 ;  /* 0x0000000c00007312 */ /* 0x000ea20000301000 */
[----:B------:R-:W-:Y:S01]  /*63b0*/  IMAD R25, R32, -0x28790871, R15 ;  /* 0xd786f78f20197824 */ /* 0x000fe200078e020f */
[----:B------:R-:W-:Y:S01]  /*63c0*/  LOP3.LUT R15, R4, 0x7ffffff, RZ, 0xc0, !PT ;  /* 0x07ffffff040f7812 */ /* 0x000fe200078ec0ff */
[----:B------:R-:W-:Y:S01]  /*63d0*/  IMAD.WIDE.U32 R10, R32, -0x25b89f60, R10 ;  /* 0xda4760a0200a7825 */ /* 0x000fe200078e000a */
[----:B------:R-:W-:-:S03]  /*63e0*/  IADD3 R6, PT, PT, R9, R23, RZ ;  /* 0x0000001709067210 */ /* 0x000fc60007ffe0ff */
[----:B0-----:R-:W-:Y:S01]  /*63f0*/  HFMA2 R16, -RZ, RZ, 1815, -0.001556396484375 ;  /* 0x67179660ff107431 */ /* 0x001fe200000001ff */
[----:B------:R-:W-:Y:S01]  /*6400*/  LOP3.LUT R8, R19, 0xf8000000, R8, 0xf8, !PT ;  /* 0xf800000013087812 */ /* 0x000fe200078ef808 */
[----:B------:R-:W-:Y:S01]  /*6410*/  IMAD.IADD R4, R11, 0x1, R25 ;  /* 0x000000010b047824 */ /* 0x000fe200078e0219 */
[----:B------:R-:W-:Y:S01]  /*6420*/  LOP3.LUT R10, R15, 0xf8000000, R10, 0xf8, !PT ;  /* 0xf80000000f0a7812 */ /* 0x000fe200078ef80a */
[C---:B------:R-:W-:Y:S02]  /*6430*/  IMAD R11, R14.reuse, -0x60fa7177, RZ ;  /* 0x9f058e890e0b7824 */ /* 0x040fe400078e02ff */
[----:B-1----:R-:W-:Y:S01]  /*6440*/  FMUL R3, R3, 1.1102230246251565404e-16 ;  /* 0x2500000003037820 */ /* 0x002fe20000400000 */
[C---:B------:R-:W-:Y:S02]  /*6450*/  IMAD R19, R14.reuse, 0xd0ce1a0, RZ ;  /* 0x0d0ce1a00e137824 */ /* 0x040fe400078e02ff */
[C---:B------:R-:W-:Y:S02]  /*6460*/  IMAD R23, R14.reuse, -0x8e73560, RZ ;  /* 0xf718caa00e177824 */ /* 0x040fe400078e02ff */
[----:B------:R-:W-:Y:S01]  /*6470*/  IMAD R9, R14, 0x3838d031, RZ ;  /* 0x3838d0310e097824 */ /* 0x000fe200078e02ff */
[----:B------:R-:W-:Y:S01]  /*6480*/  MOV R14, 0xbfb52a42 ;  /* 0xbfb52a42000e7802 */ /* 0x000fe20000000f00 */
[----:B------:R-:W-:-:S02]  /*6490*/  IMAD.MOV.U32 R35, RZ, RZ, 0x743dd4cf ;  /* 0x743dd4cfff237424 */ /* 0x000fc400078e00ff */
[----:B--2---:R-:W-:Y:S01]  /*64a0*/  FMUL R0, R0, 1.1102230246251565404e-16 ;  /* 0x2500000000007820 */ /* 0x004fe20000400000 */
[----:B------:R-:W-:Y:S02]  /*64b0*/  IMAD.MOV.U32 R15, RZ, RZ, 0x456c7455 ;  /* 0x456c7455ff0f7424 */ /* 0x000fe400078e00ff */
[----:B------:R-:W-:-:S04]  /*64c0*/  IMAD.WIDE.U32 R34, R32, 0x3838d031, R34 ;  /* 0x3838d03120227825 */ /* 0x000fc800078e0022 */
[C---:B------:R-:W-:Y:S02]  /*64d0*/  IMAD R9, R32.reuse, 0x7eb1199c, R9 ;  /* 0x7eb1199c20097824 */ /* 0x040fe400078e0209 */
[----:B------:R-:W-:Y:S01]  /*64e0*/  IMAD.WIDE.U32 R12, R32, -0x60fa7177, R14 ;  /* 0x9f058e89200c7825 */ /* 0x000fe200078e000e */
[----:B------:R-:W-:Y:S02]  /*64f0*/  MOV R14, 0x9e4944a0 ;  /* 0x9e4944a0000e7802 */ /* 0x000fe40000000f00 */
[----:B------:R-:W-:Y:S01]  /*6500*/  IADD3 R18, PT, PT, R35, R9, RZ ;  /* 0x0000000923127210 */ /* 0x000fe20007ffe0ff */
[----:B------:R-:W-:Y:S01]  /*6510*/  IMAD.MOV.U32 R17, RZ, RZ, 0x1e10db23 ;  /* 0x1e10db23ff117424 */ /* 0x000fe200078e00ff */
[----:B------:R-:W-:Y:S01]  /*6520*/  LOP3.LUT R9, R6, 0x1fffff, RZ, 0xc0, !PT ;  /* 0x001fffff06097812 */ /* 0x000fe200078ec0ff */
[----:B------:R-:W-:Y:S02]  /*6530*/  IMAD.MOV.U32 R15, RZ, RZ, 0x31077632 ;  /* 0x31077632ff0f7424 */ /* 0x000fe400078e00ff */
[C---:B------:R-:W-:Y:S01]  /*6540*/  IMAD R11, R32.reuse, 0x7631121f, R11 ;  /* 0x7631121f200b7824 */ /* 0x040fe200078e020b */
[----:B------:R-:W0:Y:S01]  /*6550*/  I2F.U64 R8, R8 ;  /* 0x0000000800087312 */ /* 0x000e220000301000 */
[----:B------:R-:W-:-:S02]  /*6560*/  IMAD R19, R32, -0x500bd8c4, R19 ;  /* 0xaff4273c20137824 */ /* 0x000fc400078e0213 */
[----:B------:R-:W-:-:S04]  /*6570*/  IMAD.WIDE.U32 R16, R32, 0xd0ce1a0, R16 ;  /* 0x0d0ce1a020107825 */ /* 0x000fc800078e0010 */
[C---:B------:R-:W-:Y:S02]  /*6580*/  IMAD R23, R32.reuse, -0x55358864, R23 ;  /* 0xaaca779c20177824 */ /* 0x040fe400078e0217 */
[----:B------:R-:W-:Y:S01]  /*6590*/  IMAD.WIDE.U32 R32, R32, -0x8e73560, R14 ;  /* 0xf718caa020207825 */ /* 0x000fe200078e000e */
[----:B------:R-:W-:-:S03]  /*65a0*/  LOP3.LUT R14, R18, 0xffff, RZ, 0xc0, !PT ;  /* 0x0000ffff120e7812 */ /* 0x000fc600078ec0ff */
[----:B------:R-:W-:Y:S01]  /*65b0*/  IMAD.IADD R15, R13, 0x1, R11 ;  /* 0x000000010d0f7824 */ /* 0x000fe200078e020b */
[----:B------:R-:W-:Y:S01]  /*65c0*/  LOP3.LUT R11, R4, 0x1fffff, RZ, 0xc0, !PT ;  /* 0x001fffff040b7812 */ /* 0x000fe200078ec0ff */
[----:B0-----:R-:W-:Y:S01]  /*65d0*/  FMUL R8, R8, 1.1102230246251565404e-16 ;  /* 0x2500000008087820 */ /* 0x001fe20000400000 */
[--C-:B------:R-:W-:Y:S01]  /*65e0*/  SHF.R.U32.HI R4, RZ, 0x15, R14.reuse ;  /* 0x00000015ff047819 */ /* 0x100fe2000001160e */
[----:B------:R-:W-:Y:S01]  /*65f0*/  IMAD.IADD R19, R17, 0x1, R19 ;  /* 0x0000000111137824 */ /* 0x000fe200078e0213 */
[----:B------:R-:W-:Y:S01]  /*6600*/  SHF.R.U64 R12, R12, 0x15, R15 ;  /* 0x000000150c0c7819 */ /* 0x000fe2000000120f */
[----:B------:R-:W0:Y:S01]  /*6610*/  I2F.U64 R10, R10 ;  /* 0x0000000a000a7312 */ /* 0x000e220000301000 */
[----:B------:R-:W-:Y:S02]  /*6620*/  IADD3 R15, PT, PT, R33, R23, RZ ;  /* 0x00000017210f7210 */ /* 0x000fe40007ffe0ff */
[----:B------:R-:W-:Y:S02]  /*6630*/  SHF.R.U64 R13, R34, 0x15, R14 ;  /* 0x00000015220d7819 */ /* 0x000fe4000000120e */
[----:B------:R-:W-:Y:S01]  /*6640*/  LOP3.LUT R33, R4, 0x1fffff, R15, 0xf8, !PT ;  /* 0x001fffff04217812 */ /* 0x000fe200078ef80f */
[----:B------:R-:W-:Y:S01]  /*6650*/  HFMA2 R4, -RZ, RZ, 2.375, 0 ;  /* 0x40c00000ff047431 */ /* 0x000fe200000001ff */
[----:B------:R-:W-:Y:S01]  /*6660*/  LOP3.LUT R32, R13, 0xf8000000, R32, 0xf8, !PT ;  /* 0xf80000000d207812 */ /* 0x000fe200078ef820 */
[----:B------:R-:W-:Y:S01]  /*6670*/  IMAD.MOV.U32 R15, RZ, RZ, 0x40800000 ;  /* 0x40800000ff0f7424 */ /* 0x000fe200078e00ff */
[----:B------:R-:W-:-:S03]  /*6680*/  LOP3.LUT R13, R12, 0x7ffffff, RZ, 0xc0, !PT ;  /* 0x07ffffff0c0d7812 */ /* 0x000fc600078ec0ff */
[----:B------:R-:W-:Y:S01]  /*6690*/  FFMA R0, R0, R15, 2 ;  /* 0x4000000000007423 */ /* 0x000fe2000000000f */
[----:B------:R-:W-:Y:S01]  /*66a0*/  LOP3.LUT R12, R13, 0xf8000000, R16, 0xf8, !PT ;  /* 0xf80000000d0c7812 */ /* 0x000fe200078ef810 */
[----:B------:R-:W1:Y:S01]  /*66b0*/  I2F.U64 R32, R32 ;  /* 0x0000002000207312 */ /* 0x000e620000301000 */
[----:B0-----:R-:W-:Y:S01]  /*66c0*/  FMUL R10, R10, 1.1102230246251565404e-16 ;  /* 0x250000000a0a7820 */ /* 0x001fe20000400000 */
[-C--:B------:R-:W-:Y:S01]  /*66d0*/  FFMA R16, R3, R4.reuse, 3 ;  /* 0x4040000003107423 */ /* 0x080fe20000000004 */
[----:B------:R-:W-:Y:S01]  /*66e0*/  FFMA R4, R8, R4, 3 ;  /* 0x4040000008047423 */ /* 0x000fe20000000004 */
[----:B------:R-:W-:Y:S02]  /*66f0*/  LOP3.LUT R13, R19, 0x1fffff, RZ, 0xc0, !PT ;  /* 0x001fffff130d7812 */ /* 0x000fe400078ec0ff */
[C---:B------:R-:W-:Y:S01]  /*6700*/  FADD R6, -R16.reuse, 16 ;  /* 0x4180000010067421 */ /* 0x040fe20000000100 */
[----:B------:R-:W-:Y:S01]  /*6710*/  FMUL R16, R16, 0.5 ;  /* 0x3f00000010107820 */ /* 0x000fe20000400000 */
[----:B------:R0:W2:Y:S02]  /*6720*/  I2F.U64 R3, R12 ;  /* 0x0000000c00037312 */ /* 0x0000a40000301000 */
[----:B------:R-:W-:Y:S01]  /*6730*/  FADD R9, R6, -2 ;  /* 0xc000000006097421 */ /* 0x000fe20000000000 */
[----:B------:R-:W-:-:S03]  /*6740*/  FADD R6, -R4, 16 ;  /* 0x4180000004067421 */ /* 0x000fc60000000100 */
[----:B------:R-:W-:Y:S01]  /*6750*/  FMUL R9, R10, R9 ;  /* 0x000000090a097220 */ /* 0x000fe20000400000 */
[----:B-1----:R-:W-:Y:S01]  /*6760*/  FMUL R32, R32, 1.1102230246251565404e-16 ;  /* 0x2500000020207820 */ /* 0x002fe20000400000 */
[----:B------:R-:W-:Y:S01]  /*6770*/  FADD R11, R6, -2 ;  /* 0xc0000000060b7421 */ /* 0x000fe20000000000 */
[----:B------:R-:W-:Y:S01]  /*6780*/  F2F.F64.F32 R22, R16 ;  /* 0x0000001000167310 */ /* 0x000fe20000201800 */
[----:B0-----:R-:W-:Y:S02]  /*6790*/  FMUL R13, R4, 0.5 ;  /* 0x3f000000040d7820 */ /* 0x001fe40000400000 */
[----:B------:R-:W-:Y:S01]  /*67a0*/  FMUL R32, R32, R11 ;  /* 0x0000000b20207220 */ /* 0x000fe20000400000 */
[----:B--2---:R-:W-:-:S04]  /*67b0*/  FMUL R3, R3, 1.1102230246251565404e-16 ;  /* 0x2500000003037820 */ /* 0x004fc80000400000 */
[----:B------:R-:W0:Y:S08]  /*67c0*/  F2F.F64.F32 R8, R9 ;  /* 0x0000000900087310 */ /* 0x000e300000201800 */
        /* <DEDUP_REMOVED lines=8> */
[----:B------:R-:W-:Y:S01]  /*6850*/  DADD R22, R24, R22 ;  /* 0x0000000018167229 */ /* 0x000fe20000000016 */
[----:B------:R-:W-:-:S04]  /*6860*/  FFMA R3, R3, R0, 2 ;  /* 0x4000000003037423 */ /* 0x000fc80000000000 */
[----:B------:R-:W-:Y:S01]  /*6870*/  FADD R0, R3, R8 ;  /* 0x0000000803007221 */ /* 0x000fe20000000000 */
[----:B0-----:R-:W-:Y:S01]  /*6880*/  DADD R10, R10, R18 ;  /* 0x000000000a0a7229 */ /* 0x001fe20000000012 */
[----:B------:R0:W2:Y:S02]  /*6890*/  F2F.F32.F64 R15, R22 ;  /* 0x00000016000f7310 */ /* 0x0000a40000301000 */
[----:B------:R-:W-:-:S06]  /*68a0*/  FADD R4, -R0, 4 ;  /* 0x4080000000047421 */ /* 0x000fcc0000000100 */
[----:B------:R-:W3:Y:S01]  /*68b0*/  FCHK P0, R4, R8 ;  /* 0x0000000804007302 */ /* 0x000ee20000000000 */
[----:B-1----:R-:W-:-:S04]  /*68c0*/  FFMA R6, -R8, R17, 1 ;  /* 0x3f80000008067423 */ /* 0x002fc80000000111 */
[----:B------:R-:W-:-:S03]  /*68d0*/  FFMA R17, R17, R6, R17 ;  /* 0x0000000611117223 */ /* 0x000fc60000000011 */
[----:B------:R0:W1:Y:S01]  /*68e0*/  F2F.F32.F64 R12, R10 ;  /* 0x0000000a000c7310 */ /* 0x0000620000301000 */
[----:B------:R-:W-:-:S04]  /*68f0*/  FFMA R6, R4, R17, RZ ;  /* 0x0000001104067223 */ /* 0x000fc800000000ff */
[----:B------:R-:W-:-:S04]  /*6900*/  FFMA R3, -R8, R6, R4 ;  /* 0x0000000608037223 */ /* 0x000fc80000000104 */
[----:B------:R-:W-:Y:S01]  /*6910*/  FFMA R3, R17, R3, R6 ;  /* 0x0000000311037223 */ /* 0x000fe20000000006 */
[----:B0-23--:R-:W-:Y:S06]  /*6920*/  @!P0 BRA `(.L_x_78) ;  /* 0x00000000000c8947 */ /* 0x00dfec0003800000 */
[----:B------:R-:W-:Y:S02]  /*6930*/  MOV R3, R8 ;  /* 0x0000000800037202 */ /* 0x000fe40000000f00 */
[----:B------:R-:W-:-:S07]  /*6940*/  MOV R6, 0x6960 ;  /* 0x0000696000067802 */ /* 0x000fce0000000f00 */
[----:B-1----:R-:W-:Y:S05]  /*6950*/  CALL.REL.NOINC `($__internal_0_$__cuda_sm3x_div_rn_noftz_f32_slowpath) ;  /* 0x0000004c00587944 */ /* 0x002fea0003c00000 */
.L_x_78:
[----:B------:R-:W-:Y:S05]  /*6960*/  BSYNC.RECONVERGENT B3 ;  /* 0x0000000000037941 */ /* 0x000fea0003800200 */
.L_x_77:
[----:B------:R-:W0:Y:S01]  /*6970*/  MUFU.RCP R9, R8 ;  /* 0x0000000800097308 */ /* 0x000e220000001000 */
[----:B------:R-:W-:Y:S01]  /*6980*/  FADD R17, -R0, 5 ;  /* 0x40a0000000117421 */ /* 0x000fe20000000100 */
[----:B------:R-:W-:Y:S01]  /*6990*/  BSSY.RECONVERGENT B3, `(.L_x_79) ;  /* 0x000000d000037945 */ /* 0x000fe20003800200 */
[----:B------:R-:W-:-:S05]  /*69a0*/  FMUL R11, R3, R3 ;  /* 0x00000003030b7220 */ /* 0x000fca0000400000 */
[----:B------:R-:W2:Y:S01]  /*69b0*/  FCHK P0, R17, R8 ;  /* 0x0000000811007302 */ /* 0x000ea20000000000 */
[----:B0-----:R-:W-:-:S04]  /*69c0*/  FFMA R4, -R8, R9, 1 ;  /* 0x3f80000008047423 */ /* 0x001fc80000000109 */
        /* <DEDUP_REMOVED lines=8> */
[----:B-1----:R-:W-:Y:S05]  /*6a50*/  CALL.REL.NOINC `($__internal_0_$__cuda_sm3x_div_rn_noftz_f32_slowpath) ;  /* 0x0000004c00187944 */ /* 0x002fea0003c00000 */
.L_x_80:
[----:B------:R-:W-:Y:S05]  /*6a60*/  BSYNC.RECONVERGENT B3 ;  /* 0x0000000000037941 */ /* 0x000fea0003800200 */
.L_x_79:
[----:B------:R-:W-:Y:S01]  /*6a70*/  FMUL R10, R3, R3 ;  /* 0x00000003030a7220 */ /* 0x000fe20000400000 */
[----:B------:R-:W-:-:S07]  /*6a80*/  IMAD.MOV.U32 R19, RZ, RZ, 0x1 ;  /* 0x00000001ff137424 */ /* 0x000fce00078e00ff */
.L_x_90:
[----:B------:R-:W0:Y:S01]  /*6a90*/  MUFU.RCP R3, R16 ;  /* 0x0000001000037308 */ /* 0x000e220000001000 */
[----:B------:R-:W-:Y:S01]  /*6aa0*/  I2FP.F32.U32 R4, R19 ;  /* 0x0000001300047245 */ /* 0x000fe20000201000 */
[----:B------:R-:W-:Y:S04]  /*6ab0*/  BSSY.RECONVERGENT B3, `(.L_x_81) ;  /* 0x000000c000037945 */ /* 0x000fe80003800200 */
[----:B------:R-:W-:-:S04]  /*6ac0*/  FADD R4, -R15, R4 ;  /* 0x000000040f047221 */ /* 0x000fc80000000100 */
[----:B------:R-:W2:Y:S01]  /*6ad0*/  FCHK P0, R4, R16 ;  /* 0x0000001004007302 */ /* 0x000ea20000000000 */
[----:B0-----:R-:W-:-:S04]  /*6ae0*/  FFMA R0, -R16, R3, 1 ;  /* 0x3f80000010007423 */ /* 0x001fc80000000103 */
[----:B------:R-:W-:-:S04]  /*6af0*/  FFMA R3, R3, R0, R3 ;  /* 0x0000000003037223 */ /* 0x000fc80000000003 */
[----:B------:R-:W-:-:S04]  /*6b00*/  FFMA R0, R4, R3, RZ ;  /* 0x0000000304007223 */ /* 0x000fc800000000ff */
[----:B------:R-:W-:-:S04]  /*6b10*/  FFMA R6, -R16, R0, R4 ;  /* 0x0000000010067223 */ /* 0x000fc80000000104 */
[----:B------:R-:W-:Y:S01]  /*6b20*/  FFMA R3, R3, R6, R0 ;  /* 0x0000000603037223 */ /* 0x000fe20000000000 */
[----:B--2---:R-:W-:Y:S06]  /*6b30*/  @!P0 BRA `(.L_x_82) ;  /* 0x00000000000c8947 */ /* 0x004fec0003800000 */
[----:B------:R-:W-:Y:S02]  /*6b40*/  MOV R3, R16 ;  /* 0x0000001000037202 */ /* 0x000fe40000000f00 */
[----:B------:R-:W-:-:S07]  /*6b50*/  MOV R6, 0x6b70 ;  /* 0x00006b7000067802 */ /* 0x000fce0000000f00 */
[----:B-1----:R-:W-:Y:S05]  /*6b60*/  CALL.REL.NOINC `($__internal_0_$__cuda_sm3x_div_rn_noftz_f32_slowpath) ;  /* 0x0000004800d47944 */ /* 0x002fea0003c00000 */
.L_x_82:
[----:B------:R-:W-:Y:S05]  /*6b70*/  BSYNC.RECONVERGENT B3 ;  /* 0x0000000000037941 */ /* 0x000fea0003800200 */
.L_x_81:
[----:B------:R-:W-:Y:S02]  /*6b80*/  HFMA2 R17, -RZ, RZ, 0, 5.9604644775390625e-08 ;  /* 0x00000001ff117431 */ /* 0x000fe400000001ff */
[CC--:B------:R-:W-:Y:S01]  /*6b90*/  FFMA R8, R3.reuse, R3.reuse, R11 ;  /* 0x0000000303087223 */ /* 0x0c0fe2000000000b */
[----:B------:R-:W-:Y:S01]  /*6ba0*/  FFMA R0, R3, R3, R10 ;  /* 0x0000000303007223 */ /* 0x000fe2000000000a */
[----:B------:R-:W-:-:S07]  /*6bb0*/  VIADD R9, R19, 0x1 ;  /* 0x0000000113097836 */ /* 0x000fce0000000000 */
.L_x_89:
[----:B------:R-:W0:Y:S01]  /*6bc0*/  MUFU.RCP R6, R13 ;  /* 0x0000000d00067308 */ /* 0x000e220000001000 */
[----:B------:R-:W-:Y:S01]  /*6bd0*/  I2FP.F32.U32 R3, R17 ;  /* 0x0000001100037245 */ /* 0x000fe20000201000 */
[----:B------:R-:W-:Y:S04]  /*6be0*/  BSSY.RECONVERGENT B3, `(.L_x_83) ;  /* 0x000000c000037945 */ /* 0x000fe80003800200 */
[----:B-1----:R-:W-:-:S04]  /*6bf0*/  FADD R4, -R12, R3 ;  /* 0x000000030c047221 */ /* 0x002fc80000000100 */
        /* <DEDUP_REMOVED lines=10> */
.L_x_84:
[----:B------:R-:W-:Y:S05]  /*6ca0*/  BSYNC.RECONVERGENT B3 ;  /* 0x0000000000037941 */ /* 0x000fea0003800200 */
.L_x_83:
        /* <DEDUP_REMOVED lines=27> */
.L_x_86:
[----:B------:R-:W-:Y:S05]  /*6e60*/  BSYNC.RECONVERGENT B0 ;  /* 0x0000000000007941 */ /* 0x000fea0003800200 */
.L_x_85:
        /* <DEDUP_REMOVED lines=19> */
.L_x_88:
[----:B------:R-:W-:Y:S05]  /*6fa0*/  BSYNC.RECONVERGENT B0 ;  /* 0x0000000000007941 */ /* 0x000fea0003800200 */
.L_x_87:
[----:B------:R-:W-:-:S13]  /*6fb0*/  ISETP.NE.AND P0, PT, R17, 0x10, PT ;  /* 0x000000101100780c */ /* 0x000fda0003f05270 */
[----:B------:R-:W-:Y:S05]  /*6fc0*/  @P0 BRA `(.L_x_89) ;  /* 0xfffffff800fc0947 */ /* 0x000fea000383ffff */
[----:B------:R-:W-:Y:S02]  /*6fd0*/  ISETP.NE.AND P0, PT, R9, 0x10, PT ;  /* 0x000000100900780c */ /* 0x000fe40003f05270 */
[----:B------:R-:W-:-:S11]  /*6fe0*/  MOV R19, R9 ;  /* 0x0000000900137202 */ /* 0x000fd60000000f00 */
[----:B------:R-:W-:Y:S05]  /*6ff0*/  @P0 BRA `(.L_x_90) ;  /* 0xfffffff800a40947 */ /* 0x000fea000383ffff */
[----:B------:R-:W-:-:S13]  /*7000*/  ISETP.NE.AND P0, PT, R7, 0x6, PT ;  /* 0x000000060700780c */ /* 0x000fda0003f05270 */
[----:B------:R-:W-:Y:S05]  /*7010*/  @!P0 BRA `(.L_x_62) ;  /* 0x00000010000c8947 */ /* 0x000fea0003800000 */
[----:B------:R-:W-:Y:S02]  /*7020*/  HFMA2 R11, -RZ, RZ, 0, 3.814697265625e-06 ;  /* 0x00000040ff0b7431 */ /* 0x000fe400000001ff */
[C---:B------:R-:W-:Y:S01]  /*7030*/  IMAD R3, R14.reuse, -0x4b9ff597, RZ ;  /* 0xb4600a690e037824 */ /* 0x040fe200078e02ff */
[----:B------:R-:W-:Y:S01]  /*7040*/  MOV R13, 0x89712d38 ;  /* 0x89712d38000d7802 */ /* 0x000fe20000000f00 */
[----:B------:R-:W-:Y:S02]  /*7050*/  IMAD.MOV.U32 R10, RZ, RZ, -0x6bd21946 ;  /* 0x942de6baff0a7424 */ /* 0x000fe400078e00ff */
[----:B------:R-:W-:Y:S02]  /*7060*/  HFMA2 R7, -RZ, RZ, 2874, 0.00180149078369140625 ;  /* 0x699d1761ff077431 */ /* 0x000fe400000001ff */
[----:B------:R-:W-:Y:S01]  /*7070*/  IMAD R15, R14, 0x772c5f11, RZ ;  /* 0x772c5f110e0f7824 */ /* 0x000fe200078e02ff */
[----:B------:R-:W-:Y:S01]  /*7080*/  MOV R9, 0xb2307cba ;  /* 0xb2307cba00097802 */ /* 0x000fe20000000f00 */
[----:B------:R-:W-:-:S02]  /*7090*/  IMAD.MOV.U32 R12, RZ, RZ, 0x73c4cd04 ;  /* 0x73c4cd04ff0c7424 */ /* 0x000fc400078e00ff */
[----:B------:R-:W-:Y:S02]  /*70a0*/  HFMA2 R16, -RZ, RZ, 0.1966552734375, -0.011962890625 ;  /* 0x324ba220ff107431 */ /* 0x000fe400000001ff */
[C---:B------:R-:W-:Y:S01]  /*70b0*/  IMAD R3, R34.reuse, 0x7760bb20, R3 ;  /* 0x7760bb2022037824 */ /* 0x040fe200078e0203 */
[----:B------:R-:W-:Y:S01]  /*70c0*/  BSSY.RECONVERGENT B3, `(.L_x_91) ;  /* 0x000008b000037945 */ /* 0x000fe20003800200 */
[----:B------:R-:W-:-:S04]  /*70d0*/  IMAD.WIDE.U32 R10, R34, -0x4b9ff597, R10 ;  /* 0xb4600a69220a7825 */ /* 0x000fc800078e000a */
[C---:B------:R-:W-:Y:S02]  /*70e0*/  IMAD R15, R34.reuse, 0x530f32eb, R15 ;  /* 0x530f32eb220f7824 */ /* 0x040fe400078e020f */
[----:B------:R-:W-:-:S04]  /*70f0*/  IMAD.WIDE.U32 R12, R34, 0x772c5f11, R12 ;  /* 0x772c5f11220c7825 */ /* 0x000fc800078e000c */
[C---:B------:R-:W-:Y:S02]  /*7100*/  IMAD R19, R14.reuse, -0x60da60df, RZ ;  /* 0x9f259f210e137824 */ /* 0x040fe400078e02ff */
[----:B------:R-:W-:Y:S02]  /*7110*/  IMAD.MOV.U32 R8, RZ, RZ, 0x449ae648 ;  /* 0x449ae648ff087424 */ /* 0x000fe400078e00ff */
[----:B------:R-:W-:Y:S01]  /*7120*/  IMAD.IADD R11, R11, 0x1, R3 ;  /* 0x000000010b0b7824 */ /* 0x000fe200078e0203 */
[----:B------:R-:W-:Y:S01]  /*7130*/  IADD3 R3, PT, PT, R13, R15, RZ ;  /* 0x0000000f0d037210 */ /* 0x000fe20007ffe0ff */
[----:B------:R-:W-:Y:S02]  /*7140*/  IMAD R17, R14, 0x3749a7f9, RZ ;  /* 0x3749a7f90e117824 */ /* 0x000fe400078e02ff */
[----:B------:R-:W-:Y:S01]  /*7150*/  IMAD.MOV.U32 R6, RZ, RZ, 0x7168255e ;  /* 0x7168255eff067424 */ /* 0x000fe200078e00ff */
[----:B------:R-:W-:Y:S01]  /*7160*/  SHF.R.U64 R13, R10, 0x15, R11 ;  /* 0x000000150a0d7819 */ /* 0x000fe2000000120b */
[----:B------:R-:W-:Y:S01]  /*7170*/  IMAD R19, R34, -0x7dee8ab8, R19 ;  /* 0x8211754822137824 */ /* 0x000fe200078e0213 */
[----:B------:R-:W-:Y:S01]  /*7180*/  SHF.R.U64 R0, R12, 0x15, R3 ;  /* 0x000000150c007819 */ /* 0x000fe20000001203 */
[----:B------:R-:W-:-:S04]  /*7190*/  IMAD.WIDE.U32 R8, R34, -0x60da60df, R8 ;  /* 0x9f259f2122087825 */ /* 0x000fc800078e0008 */
[----:B------:R-:W-:Y:S02]  /*71a0*/  HFMA2 R11, -RZ, RZ, 0, 0 ;  /* 0x00000000ff0b7431 */ /* 0x000fe400000001ff */
[C---:B------:R-:W-:Y:S01]  /*71b0*/  IMAD R17, R34.reuse, 0x2dae45d7, R17 ;  /* 0x2dae45d722117824 */ /* 0x040fe200078e0211 */
[----:B------:R-:W-:Y:S01]  /*71c0*/  IADD3 R3, PT, PT, R9, R19, RZ ;  /* 0x0000001309037210 */ /* 0x000fe20007ffe0ff */
[----:B------:R-:W-:-:S03]  /*71d0*/  IMAD.WIDE.U32 R6, R34, 0x3749a7f9, R6 ;  /* 0x3749a7f922067825 */ /* 0x000fc600078e0006 */
[----:B------:R-:W-:Y:S01]  /*71e0*/  SHF.R.U64 R4, R8, 0x15, R3 ;  /* 0x0000001508047819 */ /* 0x000fe20000001203 */
[----:B------:R-:W-:Y:S01]  /*71f0*/  IMAD R9, R14, -0x22633260, RZ ;  /* 0xdd9ccda00e097824 */ /* 0x000fe200078e02ff */
[----:B------:R-:W-:Y:S01]  /*7200*/  LOP3.LUT R3, R13, 0x7ffffff, RZ, 0xc0, !PT ;  /* 0x07ffffff0d037812 */ /* 0x000fe200078ec0ff */
[----:B------:R-:W-:Y:S01]  /*7210*/  IMAD.IADD R7, R7, 0x1, R17 ;  /* 0x0000000107077824 */ /* 0x000fe200078e0211 */
[----:B------:R-:W-:Y:S01]  /*7220*/  LOP3.LUT R13, R0, 0x7ffffff, RZ, 0xc0, !PT ;  /* 0x07ffffff000d7812 */ /* 0x000fe200078ec0ff */
[----:B------:R-:W-:Y:S02]  /*7230*/  IMAD.MOV.U32 R10, RZ, RZ, 0x160 ;  /* 0x00000160ff0a7424 */ /* 0x000fe400078e00ff */
[----:B------:R-:W-:Y:S02]  /*7240*/  IMAD R15, R34, 0xbb, R9 ;  /* 0x000000bb220f7824 */ /* 0x000fe400078e0209 */
[----:B------:R-:W-:Y:S01]  /*7250*/  HFMA2 R9, -RZ, RZ, 901.5, -0.05328369140625 ;  /* 0x630baad2ff097431 */ /* 0x000fe200000001ff */
[----:B------:R-:W-:Y:S01]  /*7260*/  SHF.R.U64 R12, R6, 0x15, R7 ;  /* 0x00000015060c7819 */ /* 0x000fe20000001207 */
[----:B------:R-:W-:Y:S01]  /*7270*/  IMAD.WIDE.U32 R6, R34, -0x22633260, R10 ;  /* 0xdd9ccda022067825 */ /* 0x000fe200078e000a */
[----:B------:R-:W-:-:S03]  /*7280*/  MOV R11, 0x2501550a ;  /* 0x2501550a000b7802 */ /* 0x000fc60000000f00 */
[----:B------:R-:W-:Y:S01]  /*7290*/  IMAD.MOV.U32 R10, RZ, RZ, -0x7634d860 ;  /* 0x89cb27a0ff0a7424 */ /* 0x000fe200078e00ff */
[----:B------:R-:W-:Y:S01]  /*72a0*/  LOP3.LUT R6, R3, 0xf8000000, R6, 0xf8, !PT ;  /* 0xf800000003067812 */ /* 0x000fe200078ef806 */
[----:B------:R-:W-:Y:S01]  /*72b0*/  IMAD R19, R14, -0x60c7f860, RZ ;  /* 0x9f3807a00e137824 */ /* 0x000fe200078e02ff */
[----:B------:R-:W-:Y:S01]  /*72c0*/  LOP3.LUT R3, R12, 0x7ffffff, RZ, 0xc0, !PT ;  /* 0x07ffffff0c037812 */ /* 0x000fe200078ec0ff */
[----:B------:R-:W-:Y:S01]  /*72d0*/  IMAD.MOV.U32 R8, RZ, RZ, 0x559c57e0 ;  /* 0x559c57e0ff087424 */ /* 0x000fe200078e00ff */
[----:B------:R-:W-:Y:S01]  /*72e0*/  MOV R12, 0x89e2cfcc ;  /* 0x89e2cfcc000c7802 */ /* 0x000fe20000000f00 */
[----:B------:R-:W-:-:S04]  /*72f0*/  IMAD.WIDE.U32 R10, R34, -0x5ea76960, R10 ;  /* 0xa15896a0220a7825 */ /* 0x000fc800078e000a */
[C---:B------:R-:W-:Y:S01]  /*7300*/  IMAD R19, R34.reuse, 0x700dc01f, R19 ;  /* 0x700dc01f22137824 */ /* 0x040fe200078e0213 */
[----:B------:R-:W-:Y:S01]  /*7310*/  LOP3.LUT R10, R13, 0xf8000000, R10, 0xf8, !PT ;  /* 0xf80000000d0a7812 */ /* 0x000fe200078ef80a */
[----:B------:R-:W-:-:S04]  /*7320*/  IMAD.WIDE.U32 R8, R34, -0x60c7f860, R8 ;  /* 0x9f3807a022087825 */ /* 0x000fc800078e0008 */
[----:B------:R-:W-:Y:S01]  /*7330*/  IMAD R17, R14, -0x5ea76960, RZ ;  /* 0xa15896a00e117824 */ /* 0x000fe200078e02ff */
[----:B------:R-:W-:Y:S01]  /*7340*/  LOP3.LUT R8, R3, 0xf8000000, R8, 0xf8, !PT ;  /* 0xf800000003087812 */ /* 0x000fe200078ef808 */
[----:B------:R-:W-:Y:S02]  /*7350*/  IMAD.IADD R7, R7, 0x1, R15 ;  /* 0x0000000107077824 */ /* 0x000fe400078e020f */
[----:B------:R-:W-:Y:S02]  /*7360*/  IMAD.IADD R9, R9, 0x1, R19 ;  /* 0x0000000109097824 */ /* 0x000fe400078e0213 */
[----:B------:R-:W-:Y:S01]  /*7370*/  IMAD R17, R34, 0x181a9317, R17 ;  /* 0x181a931722117824 */ /* 0x000fe200078e0211 */
[----:B------:R-:W-:Y:S01]  /*7380*/  LOP3.LUT R7, R7, 0x1fffff, RZ, 0xc0, !PT ;  /* 0x001fffff07077812 */ /* 0x000fe200078ec0ff */
[----:B------:R-:W-:Y:S01]  /*7390*/  IMAD.MOV.U32 R13, RZ, RZ, 0x743dd4cf ;  /* 0x743dd4cfff0d7424 */ /* 0x000fe200078e00ff */
[----:B------:R-:W-:Y:S01]  /*73a0*/  LOP3.LUT R9, R9, 0x1fffff, RZ, 0xc0, !PT ;  /* 0x001fffff09097812 */ /* 0x000fe200078ec0ff */
[----:B------:R-:W-:Y:S01]  /*73b0*/  IMAD R19, R14, 0x3838d031, RZ ;  /* 0x3838d0310e137824 */ /* 0x000fe200078e02ff */
[----:B------:R-:W-:Y:S01]  /*73c0*/  IADD3 R0, PT, PT, R11, R17, RZ ;  /* 0x000000110b007210 */ /* 0x000fe20007ffe0ff */
[----:B------:R-:W-:Y:S01]  /*73d0*/  IMAD.WIDE.U32 R12, R34, 0x3838d031, R12 ;  /* 0x3838d031220c7825 */ /* 0x000fe200078e000c */
[----:B------:R0:W1:Y:S02]  /*73e0*/  I2F.U64 R3, R6 ;  /* 0x0000000600037312 */ /* 0x0000640000301000 */
[----:B------:R-:W-:Y:S01]  /*73f0*/  LOP3.LUT R11, R0, 0x1fffff, RZ, 0xc0, !PT ;  /* 0x001fffff000b7812 */ /* 0x000fe200078ec0ff */
[----:B------:R-:W-:-:S02]  /*7400*/  IMAD R19, R34, 0x7eb1199c, R19 ;  /* 0x7eb1199c22137824 */ /* 0x000fc400078e0213 */
[----:B------:R-:W-:Y:S02]  /*7410*/  IMAD R15, R14, -0x25b89f60, RZ ;  /* 0xda4760a00e0f7824 */ /* 0x000fe400078e02ff */
[----:B------:R-:W-:Y:S01]  /*7420*/  IMAD.MOV.U32 R17, RZ, RZ, 0x342f41a ;  /* 0x0342f41aff117424 */ /* 0x000fe200078e00ff */
[----:B------:R2:W3:Y:S01]  /*7430*/  I2F.U64 R0, R10 ;  /* 0x0000000a00007312 */ /* 0x0004e20000301000 */
[C---:B------:R-:W-:Y:S01]  /*7440*/  IMAD R15, R34.reuse, -0x28790871, R15 ;  /* 0xd786f78f220f7824 */ /* 0x040fe200078e020f */
[----:B0-----:R-:W-:Y:S01]  /*7450*/  IADD3 R7, PT, PT, R13, R19, RZ ;  /* 0x000000130d077210 */ /* 0x001fe20007ffe0ff */
[----:B------:R-:W-:Y:S01]  /*7460*/  IMAD.WIDE.U32 R16, R34, -0x25b89f60, R16 ;  /* 0xda4760a022107825 */ /* 0x000fe200078e0010 */
[----:B------:R-:W-:Y:S02]  /*7470*/  LOP3.LUT R13, R4, 0x7ffffff, RZ, 0xc0, !PT ;  /* 0x07ffffff040d7812 */ /* 0x000fe400078ec0ff */
[----:B------:R-:W-:Y:S01]  /*7480*/  SHF.R.U64 R18, R12, 0x15, R7 ;  /* 0x000000150c127819 */ /* 0x000fe20000001207 */
[----:B------:R-:W-:-:S02]  /*7490*/  IMAD.IADD R7, R17, 0x1, R15 ;  /* 0x0000000111077824 */ /* 0x000fc400078e020f */
[----:B------:R-:W-:Y:S02]  /*74a0*/  HFMA2 R12, -RZ, RZ, -0.006137847900390625, 4.625 ;  /* 0x9e4944a0ff0c7431 */ /* 0x000fe400000001ff */
[----:B------:R-:W-:Y:S01]  /*74b0*/  IMAD R15, R14, -0x60fa7177, RZ ;  /* 0x9f058e890e0f7824 */ /* 0x000fe200078e02ff */
[----:B--2---:R-:W-:Y:S01]  /*74c0*/  MOV R10, 0xbfb52a42 ;  /* 0xbfb52a42000a7802 */ /* 0x004fe20000000f00 */
[----:B------:R-:W-:Y:S01]  /*74d0*/  IMAD.MOV.U32 R11, RZ, RZ, 0x456c7455 ;  /* 0x456c7455ff0b7424 */ /* 0x000fe200078e00ff */
[----:B------:R-:W-:Y:S01]  /*74e0*/  LOP3.LUT R6, R13, 0xf8000000, R16, 0xf8, !PT ;  /* 0xf80000000d067812 */ /* 0x000fe200078ef810 */
[C---:B------:R-:W-:Y:S01]  /*74f0*/  IMAD R19, R34.reuse, 0x7631121f, R15 ;  /* 0x7631121f22137824 */ /* 0x040fe200078e020f */
[----:B------:R0:W2:Y:S01]  /*7500*/  I2F.U64 R4, R8 ;  /* 0x0000000800047312 */ /* 0x0000a20000301000 */
[----:B------:R-:W-:Y:S01]  /*7510*/  IMAD.WIDE.U32 R10, R34, -0x60fa7177, R10 ;  /* 0x9f058e89220a7825 */ /* 0x000fe200078e000a */
[----:B------:R-:W-:-:S03]  /*7520*/  LOP3.LUT R7, R7, 0x1fffff, RZ, 0xc0, !PT ;  /* 0x001fffff07077812 */ /* 0x000fc600078ec0ff */
[----:B-1----:R-:W-:Y:S01]  /*7530*/  FMUL R3, R3, 1.1102230246251565404e-16 ;  /* 0x2500000003037820 */ /* 0x002fe20000400000 */
[----:B---3--:R-:W-:Y:S01]  /*7540*/  FMUL R0, R0, 1.1102230246251565404e-16 ;  /* 0x2500000000007820 */ /* 0x008fe20000400000 */
[----:B------:R-:W-:Y:S01]  /*7550*/  IMAD.MOV.U32 R13, RZ, RZ, 0x31077632 ;  /* 0x31077632ff0d7424 */ /* 0x000fe200078e00ff */
[----:B------:R-:W-:Y:S01]  /*7560*/  IADD3 R11, PT, PT, R11, R19, RZ ;  /* 0x000000130b0b7210 */ /* 0x000fe20007ffe0ff */
[C---:B------:R-:W-:Y:S01]  /*7570*/  IMAD R23, R14.reuse, -0x8e73560, RZ ;  /* 0xf718caa00e177824 */ /* 0x040fe200078e02ff */
[----:B------:R-:W1:Y:S01]  /*7580*/  I2F.U64 R6, R6 ;  /* 0x0000000600067312 */ /* 0x000e620000301000 */
[----:B------:R-:W-:Y:S01]  /*7590*/  IMAD R17, R14, 0xd0ce1a0, RZ ;  /* 0x0d0ce1a00e117824 */ /* 0x000fe200078e02ff */
[----:B------:R-:W-:Y:S01]  /*75a0*/  MOV R14, 0x67179660 ;  /* 0x67179660000e7802 */ /* 0x000fe20000000f00 */
[----:B------:R-:W-:Y:S01]  /*75b0*/  IMAD.WIDE.U32 R12, R34, -0x8e73560, R12 ;  /* 0xf718caa0220c7825 */ /* 0x000fe200078e000c */
[----:B0-----:R-:W-:Y:S02]  /*75c0*/  LOP3.LUT R9, R18, 0x7ffffff, RZ, 0xc0, !PT ;  /* 0x07ffffff12097812 */ /* 0x001fe400078ec0ff */
[----:B------:R-:W-:Y:S01]  /*75d0*/  SHF.R.U64 R10, R10, 0x15, R11 ;  /* 0x000000150a0a7819 */ /* 0x000fe2000000120b */
[----:B------:R-:W-:Y:S01]  /*75e0*/  IMAD.MOV.U32 R15, RZ, RZ, 0x1e10db23 ;  /* 0x1e10db23ff0f7424 */ /* 0x000fe200078e00ff */
[----:B------:R-:W-:Y:S01]  /*75f0*/  LOP3.LUT R12, R9, 0xf8000000, R12, 0xf8, !PT ;  /* 0xf8000000090c7812 */ /* 0x000fe200078ef80c */
[----:B------:R-:W-:Y:S01]  /*7600*/  IMAD R23, R34, -0x55358864, R23 ;  /* 0xaaca779c22177824 */ /* 0x000fe200078e0217 */
[----:B------:R-:W-:Y:S01]  /*7610*/  LOP3.LUT R9, R10, 0x7ffffff, RZ, 0xc0, !PT ;  /* 0x07ffffff0a097812 */ /* 0x000fe200078ec0ff */
[----:B------:R-:W-:-:S02]  /*7620*/  IMAD R17, R34, -0x500bd8c4, R17 ;  /* 0xaff4273c22117824 */ /* 0x000fc400078e0211 */
[----:B--2---:R-:W-:Y:S01]  /*7630*/  FMUL R4, R4, 1.1102230246251565404e-16 ;  /* 0x2500000004047820 */ /* 0x004fe20000400000 */
[----:B------:R-:W-:-:S04]  /*7640*/  IMAD.WIDE.U32 R34, R34, 0xd0ce1a0, R14 ;  /* 0x0d0ce1a022227825 */ /* 0x000fc800078e000e */
[----:B-1----:R-:W-:Y:S01]  /*7650*/  FMUL R6, R6, 1.1102230246251565404e-16 ;  /* 0x2500000006067820 */ /* 0x002fe20000400000 */
[----:B------:R-:W-:Y:S01]  /*7660*/  IMAD.IADD R8, R13, 0x1, R23 ;  /* 0x000000010d087824 */ /* 0x000fe200078e0217 */
[----:B------:R-:W-:Y:S01]  /*7670*/  LOP3.LUT R34, R9, 0xf8000000, R34, 0xf8, !PT ;  /* 0xf800000009227812 */ /* 0x000fe200078ef822 */
[----:B------:R-:W-:-:S03]  /*7680*/  IMAD.MOV.U32 R9, RZ, RZ, 0x40c00000 ;  /* 0x40c00000ff097424 */ /* 0x000fc600078e00ff */
[----:B------:R-:W-:Y:S01]  /*7690*/  LOP3.LUT R13, R8, 0x1fffff, RZ, 0xc0, !PT ;  /* 0x001fffff080d7812 */ /* 0x000fe200078ec0ff */
[-C--:B------:R-:W-:Y:S01]  /*76a0*/  FFMA R14, R3, R9.reuse, 3 ;  /* 0x40400000030e7423 */ /* 0x080fe20000000009 */
[----:B------:R-:W-:Y:S01]  /*76b0*/  FFMA R4, R4, R9, 3 ;  /* 0x4040000004047423 */ /* 0x000fe20000000009 */
[----:B------:R-:W-:Y:S01]  /*76c0*/  IADD3 R8, PT, PT, R35, R17, RZ ;  /* 0x0000001123087210 */ /* 0x000fe20007ffe0ff */
[----:B------:R-:W0:Y:S01]  /*76d0*/  I2F.U64 R12, R12 ;  /* 0x0000000c000c7312 */ /* 0x000e220000301000 */
[----:B------:R-:W-:Y:S01]  /*76e0*/  FADD R7, -R14, 16 ;  /* 0x418000000e077421 */ /* 0x000fe20000000100 */
[----:B------:R-:W-:Y:S01]  /*76f0*/  FADD R10, -R4, 16 ;  /* 0x41800000040a7421 */ /* 0x000fe20000000100 */
[----:B------:R-:W-:Y:S01]  /*7700*/  LOP3.LUT R35, R8, 0x1fffff, RZ, 0xc0, !PT ;  /* 0x001fffff08237812 */ /* 0x000fe200078ec0ff */
[----:B------:R-:W-:Y:S01]  /*7710*/  FMUL R14, R14, 0.5 ;  /* 0x3f0000000e0e7820 */ /* 0x000fe20000400000 */
[----:B------:R-:W-:Y:S01]  /*7720*/  FADD R7, R7, -2 ;  /* 0xc000000007077421 */ /* 0x000fe20000000000 */
[----:B------:R-:W-:-:S02]  /*7730*/  FADD R11, R10, -2 ;  /* 0xc00000000a0b7421 */ /* 0x000fc40000000000 */
[----:B------:R-:W1:Y:S01]  /*7740*/  I2F.U64 R3, R34 ;  /* 0x0000002200037312 */ /* 0x000e620000301000 */
[----:B------:R-:W-:Y:S01]  /*7750*/  FMUL R6, R6, R7 ;  /* 0x0000000706067220 */ /* 0x000fe20000400000 */
[----:B0-----:R-:W-:-:S06]  /*7760*/  FMUL R12, R12, 1.1102230246251565404e-16 ;  /* 0x250000000c0c7820 */ /* 0x001fcc0000400000 */
[----:B------:R-:W0:Y:S01]  /*7770*/  F2F.F64.F32 R6, R6 ;  /* 0x0000000600067310 */ /* 0x000e220000201800 */
[----:B------:R-:W-:Y:S01]  /*7780*/  FMUL R13, R12, R11 ;  /* 0x0000000b0c0d7220 */ /* 0x000fe20000400000 */
[----:B------:R-:W-:Y:S02]  /*7790*/  HFMA2 R11, -RZ, RZ, 2.25, 0 ;  /* 0x40800000ff0b7431 */ /* 0x000fe400000001ff */
[----:B------:R-:W-:Y:S01]  /*77a0*/  FMUL R12, R4, 0.5 ;  /* 0x3f000000040c7820 */ /* 0x000fe20000400000 */
[----:B-1----:R-:W-:-:S03]  /*77b0*/  FMUL R3, R3, 1.1102230246251565404e-16 ;  /* 0x2500000003037820 */ /* 0x002fc60000400000 */
[----:B------:R-:W1:Y:S01]  /*77c0*/  F2F.F64.F32 R16, R13 ;  /* 0x0000000d00107310 */ /* 0x000e620000201800 */
[----:B------:R-:W-:Y:S01]  /*77d0*/  FFMA R0, R0, R11, 2 ;  /* 0x4000000000007423 */ /* 0x000fe2000000000b */
[----:B0-----:R-:W-:-:S06]  /*77e0*/  DADD R18, R6, 1 ;  /* 0x3ff0000006127429 */ /* 0x001fcc0000000000 */
[----:B------:R-:W0:Y:S01]  /*77f0*/  F2F.F64.F32 R10, R12 ;  /* 0x0000000c000a7310 */ /* 0x000e220000201800 */
[C---:B------:R-:W-:Y:S01]  /*7800*/  FMUL R7, R0.reuse, 0.5 ;  /* 0x3f00000000077820 */ /* 0x040fe20000400000 */
[----:B------:R-:W-:-:S04]  /*7810*/  FADD R0, -R0, 8 ;  /* 0x4100000000007421 */ /* 0x000fc80000000100 */
[----:B------:R-:W-:Y:S02]  /*7820*/  FADD R0, R0, -4 ;  /* 0xc080000000007421 */ /* 0x000fe40000000000 */
[----:B------:R-:W2:Y:S01]  /*7830*/  MUFU.RCP R22, R7 ;  /* 0x0000000700167308 */ /* 0x000ea20000001000 */
[----:B-1----:R-:W-:Y:S01]  /*7840*/  DADD R16, R16, 1 ;  /* 0x3ff0000010107429 */ /* 0x002fe20000000000 */
[----:B------:R-:W-:-:S04]  /*7850*/  FFMA R0, R3, R0, 2 ;  /* 0x4000000003007423 */ /* 0x000fc80000000000 */
[----:B------:R-:W-:Y:S02]  /*7860*/  FADD R0, R0, R7 ;  /* 0x0000000700007221 */ /* 0x000fe40000000000 */
[----:B------:R-:W1:Y:S01]  /*7870*/  F2F.F64.F32 R8, R14 ;  /* 0x0000000e00087310 */ /* 0x000e620000201800 */
[----:B0-----:R-:W-:Y:S01]  /*7880*/  DADD R10, R16, R10 ;  /* 0x00000000100a7229 */ /* 0x001fe2000000000a */
[----:B------:R-:W-:-:S06]  /*7890*/  FADD R4, -R0, 4 ;  /* 0x4080000000047421 */ /* 0x000fcc0000000100 */
[----:B------:R-:W0:Y:S01]  /*78a0*/  FCHK P0, R4, R7 ;  /* 0x0000000704007302 */ /* 0x000e220000000000 */
[----:B--2---:R-:W-:-:S04]  /*78b0*/  FFMA R3, -R7, R22, 1 ;  /* 0x3f80000007037423 */ /* 0x004fc80000000116 */
[----:B------:R-:W-:Y:S01]  /*78c0*/  FFMA R3, R22, R3, R22 ;  /* 0x0000000316037223 */ /* 0x000fe20000000016 */
[----:B-1----:R-:W-:Y:S02]  /*78d0*/  DADD R8, R18, R8 ;  /* 0x0000000012087229 */ /* 0x002fe40000000008 */
[----:B------:R-:W1:Y:S01]  /*78e0*/  F2F.F32.F64 R11, R10 ;  /* 0x0000000a000b7310 */ /* 0x000e620000301000 */
[----:B------:R-:W-:-:S07]  /*78f0*/  FFMA R6, R4, R3, RZ ;  /* 0x0000000304067223 */ /* 0x000fce00000000ff */
[----:B------:R2:W3:Y:S02]  /*7900*/  F2F.F32.F64 R13, R8 ;  /* 0x00000008000d7310 */ /* 0x0004e40000301000 */
[----:B--2---:R-:W-:-:S04]  /*7910*/  FFMA R8, -R7, R6, R4 ;  /* 0x0000000607087223 */ /* 0x004fc80000000104 */
[----:B------:R-:W-:Y:S01]  /*7920*/  FFMA R3, R3, R8, R6 ;  /* 0x0000000803037223 */ /* 0x000fe20000000006 */
[----:B01-3--:R-:W-:Y:S06]  /*7930*/  @!P0 BRA `(.L_x_92) ;  /* 0x00000000000c8947 */ /* 0x00bfec0003800000 */
[----:B------:R-:W-:Y:S01]  /*7940*/  IMAD.MOV.U32 R3, RZ, RZ, R7 ;  /* 0x000000ffff037224 */ /* 0x000fe200078e0007 */
[----:B------:R-:W-:-:S07]  /*7950*/  MOV R6, 0x7970 ;  /* 0x0000797000067802 */ /* 0x000fce0000000f00 */
[----:B------:R-:W-:Y:S05]  /*7960*/  CALL.REL.NOINC `($__internal_0_$__cuda_sm3x_div_rn_noftz_f32_slowpath) ;  /* 0x0000003c00547944 */ /* 0x000fea0003c00000 */
.L_x_92:
[----:B------:R-:W-:Y:S05]  /*7970*/  BSYNC.RECONVERGENT B3 ;  /* 0x0000000000037941 */ /* 0x000fea0003800200 */
.L_x_91:
        /* <DEDUP_REMOVED lines=11> */
[----:B------:R-:W-:Y:S01]  /*7a30*/  MOV R4, R6 ;  /* 0x0000000600047202 */ /* 0x000fe20000000f00 */
[----:B------:R-:W-:Y:S01]  /*7a40*/  IMAD.MOV.U32 R3, RZ, RZ, R7 ;  /* 0x000000ffff037224 */ /* 0x000fe200078e0007 */
[----:B------:R-:W-:-:S07]  /*7a50*/  MOV R6, 0x7a70 ;  /* 0x00007a7000067802 */ /* 0x000fce0000000f00 */
[----:B------:R-:W-:Y:S05]  /*7a60*/  CALL.REL.NOINC `($__internal_0_$__cuda_sm3x_div_rn_noftz_f32_slowpath) ;  /* 0x0000003c00147944 */ /* 0x000fea0003c00000 */
.L_x_94:
[----:B------:R-:W-:Y:S05]  /*7a70*/  BSYNC.RECONVERGENT B3 ;  /* 0x0000000000037941 */ /* 0x000fea0003800200 */
.L_x_93:
[----:B------:R-:W-:Y:S01]  /*7a80*/  FMUL R9, R3, R3 ;  /* 0x0000000303097220 */ /* 0x000fe20000400000 */
[----:B------:R-:W-:Y:S01]  /*7a90*/  IADD3 R15, PT, PT, R1, 0xc, RZ ;  /* 0x0000000c010f7810 */ /* 0x000fe20007ffe0ff */
[----:B------:R-:W-:-:S07]  /*7aa0*/  IMAD.MOV.U32 R19, RZ, RZ, 0x1 ;  /* 0x00000001ff137424 */ /* 0x000fce00078e00ff */
.L_x_104:
        /* <DEDUP_REMOVED lines=14> */
.L_x_96:
[----:B------:R-:W-:Y:S05]  /*7b90*/  BSYNC.RECONVERGENT B3 ;  /* 0x0000000000037941 */ /* 0x000fea0003800200 */
.L_x_95:
[----:B------:R-:W-:Y:S02]  /*7ba0*/  IMAD.SHL.U32 R22, R19, 0x80, RZ ;  /* 0x0000008013167824 */ /* 0x000fe400078e00ff */
[CC--:B------:R-:W-:Y:S01]  /*7bb0*/  FFMA R7, R3.reuse, R3.reuse, R10 ;  /* 0x0000000303077223 */ /* 0x0c0fe2000000000a */
[----:B------:R-:W-:Y:S01]  /*7bc0*/  FFMA R0, R3, R3, R9 ;  /* 0x0000000303007223 */ /* 0x000fe20000000009 */
[----:B------:R-:W-:Y:S01]  /*7bd0*/  IADD3 R8, PT, PT, R19, 0x1, RZ ;  /* 0x0000000113087810 */ /* 0x000fe20007ffe0ff */
[----:B------:R-:W-:Y:S01]  /*7be0*/  IMAD.MOV.U32 R18, RZ, RZ, 0x8 ;  /* 0x00000008ff127424 */ /* 0x000fe200078e00ff */
[----:B------:R-:W-:Y:S01]  /*7bf0*/  MOV R17, 0xfffffff1 ;  /* 0xfffffff100117802 */ /* 0x000fe20000000f00 */
[----:B------:R-:W-:-:S07]  /*7c00*/  IMAD.IADD R16, R22, 0x1, R15 ;  /* 0x0000000116107824 */ /* 0x000fce00078e020f */
.L_x_103:
[----:B------:R-:W0:Y:S01]  /*7c10*/  MUFU.RCP R23, R12 ;  /* 0x0000000c00177308 */ /* 0x000e220000001000 */
[----:B------:R-:W-:Y:S01]  /*7c20*/  IADD3 R3, PT, PT, R17, 0x10, RZ ;  /* 0x0000001011037810 */ /* 0x000fe20007ffe0ff */
[----:B------:R-:W-:Y:S01]  /*7c30*/  VIADD R18, R18, 0x8 ;  /* 0x0000000812127836 */ /* 0x000fe20000000000 */
[----:B------:R-:W-:Y:S02]  /*7c40*/  BSSY.RECONVERGENT B3, `(.L_x_97) ;  /* 0x000000e000037945 */ /* 0x000fe40003800200 */
[----:B------:R-:W-:Y:S02]  /*7c50*/  I2FP.F32.U32 R4, R3 ;  /* 0x0000000300047245 */ /* 0x000fe40000201000 */
[----:B------:R-:W-:-:S03]  /*7c60*/  ISETP.NE.AND P1, PT, R18, 0x80, PT ;  /* 0x000000801200780c */ /* 0x000fc60003f25270 */
        /* <DEDUP_REMOVED lines=11> */
.L_x_98:
[----:B------:R-:W-:Y:S05]  /*7d20*/  BSYNC.RECONVERGENT B3 ;  /* 0x0000000000037941 */ /* 0x000fea0003800200 */
.L_x_97:
[----:B------:R-:W-:Y:S01]  /*7d30*/  FMUL R3, R3, R3 ;  /* 0x0000000303037220 */ /* 0x000fe20000400000 */
[----:B------:R-:W-:Y:S01]  /*7d40*/  BSSY.RECONVERGENT B0, `(.L_x_99) ;  /* 0x0000017000007945 */ /* 0x000fe20003800200 */
[----:B------:R-:W-:Y:S02]  /*7d50*/  VIADD R22, R22, 0x8 ;  /* 0x0000000816167836 */ /* 0x000fe40000000000 */
[--C-:B------:R-:W-:Y:S01]  /*7d60*/  FADD R4, R7, R3.reuse ;  /* 0x0000000307047221 */ /* 0x100fe20000000000 */
[----:B------:R-:W-:-:S04]  /*7d70*/  FADD R3, R0, R3 ;  /* 0x0000000300037221 */ /* 0x000fc80000000000 */
[----:B------:R-:W-:Y:S02]  /*7d80*/  FSETP.GEU.AND P2, PT, R4, 1, PT ;  /* 0x3f8000000400780b */ /* 0x000fe40003f4e000 */
[----:B------:R-:W-:-:S11]  /*7d90*/  FSETP.GEU.AND P0, PT, R3, 1, PT ;  /* 0x3f8000000300780b */ /* 0x000fd60003f0e000 */
[----:B------:R-:W-:Y:S05]  /*7da0*/  @P2 BRA `(.L_x_100) ;  /* 0x0000000000402947 */ /* 0x000fea0003800000 */
[C---:B------:R-:W-:Y:S01]  /*7db0*/  ISETP.GT.U32.AND P2, PT, R22.reuse, 0x7fa, PT ;  /* 0x000007fa1600780c */ /* 0x040fe20003f44070 */
[----:B------:R-:W-:Y:S01]  /*7dc0*/  HFMA2 R3, -RZ, RZ, 0, 5.9604644775390625e-08 ;  /* 0x00000001ff037431 */ /* 0x000fe200000001ff */
[C---:B------:R-:W-:Y:S02]  /*7dd0*/  ISETP.GT.U32.AND P3, PT, R22.reuse, 0x77b, PT ;  /* 0x0000077b1600780c */ /* 0x040fe40003f64070 */
[----:B------:R-:W-:Y:S02]  /*7de0*/  ISETP.GT.U32.AND P4, PT, R22, 0x7f3, PT ;  /* 0x000007f31600780c */ /* 0x000fe40003f84070 */
[----:B------:R0:W-:Y:S07]  /*7df0*/  STL.U8 [R16], R3 ;  /* 0x0000000310007387 */ /* 0x0001ee0000100000 */
[----:B------:R0:W-:Y:S01]  /*7e00*/  @!P2 STL.U8 [R16+0x1], R3 ;  /* 0x000001031000a387 */ /* 0x0001e20000100000 */
[----:B------:R-:W-:-:S03]  /*7e10*/  ISETP.GE.AND P2, PT, R2, R19, PT ;  /* 0x000000130200720c */ /* 0x000fc60003f46270 */
[----:B------:R0:W-:Y:S04]  /*7e20*/  STL.U8 [R16+-0x1], R3 ;  /* 0xffffff0310007387 */ /* 0x0001e80000100000 */
[----:B------:R0:W-:Y:S04]  /*7e30*/  @!P3 STL.U8 [R16+0x80], R3 ;  /* 0x000080031000b387 */ /* 0x0001e80000100000 */
[----:B------:R0:W-:Y:S04]  /*7e40*/  STL.U8 [R16+-0x80], R3 ;  /* 0xffff800310007387 */ /* 0x0001e80000100000 */
[----:B------:R0:W-:Y:S04]  /*7e50*/  @!P4 STL.U8 [R16+0x8], R3 ;  /* 0x000008031000c387 */ /* 0x0001e80000100000 */
[----:B------:R0:W-:Y:S01]  /*7e60*/  STL.U8 [R16+-0x8], R3 ;  /* 0xfffff80310007387 */ /* 0x0001e20000100000 */
[----:B------:R-:W-:Y:S05]  /*7e70*/  @P2 BRA `(.L_x_100) ;  /* 0x00000000000c2947 */ /* 0x000fea0003800000 */
[----:B0-----:R-:W2:Y:S02]  /*7e80*/  LDL.U8 R3, [R16+0x80] ;  /* 0x0000800010037983 */ /* 0x001ea40000100000 */
[----:B--2---:R-:W-:-:S13]  /*7e90*/  ISETP.NE.AND P2, PT, R3, RZ, PT ;  /* 0x000000ff0300720c */ /* 0x004fda0003f45270 */
[----:B------:R-:W-:-:S07]  /*7ea0*/  @P2 IMAD.MOV.U32 R2, RZ, RZ, R8 ;  /* 0x000000ffff022224 */ /* 0x000fce00078e0008 */
.L_x_100:
[----:B------:R-:W-:Y:S05]  /*7eb0*/  BSYNC.RECONVERGENT B0 ;  /* 0x0000000000007941 */ /* 0x000fea0003800200 */
.L_x_99:
[----:B------:R-:W-:Y:S04]  /*7ec0*/  BSSY.RECONVERGENT B0, `(.L_x_101) ;  /* 0x0000012000007945 */ /* 0x000fe80003800200 */
[----:B------:R-:W-:Y:S05]  /*7ed0*/  @P0 BRA `(.L_x_102) ;  /* 0x0000000000400947 */ /* 0x000fea0003800000 */
[C---:B------:R-:W-:Y:S02]  /*7ee0*/  ISETP.GT.U32.AND P2, PT, R22.reuse, 0x77a, PT ;  /* 0x0000077a1600780c */ /* 0x040fe40003f44070 */
[C---:B------:R-:W-:Y:S02]  /*7ef0*/  ISETP.GT.U32.AND P3, PT, R22.reuse, 0x7f2, PT ;  /* 0x000007f21600780c */ /* 0x040fe40003f64070 */
[----:B------:R-:W-:Y:S02]  /*7f00*/  ISETP.GT.U32.AND P0, PT, R22, 0x7f9, PT ;  /* 0x000007f91600780c */ /* 0x000fe40003f04070 */
[----:B0-----:R-:W-:-:S05]  /*7f10*/  MOV R3, 0x1 ;  /* 0x0000000100037802 */ /* 0x001fca0000000f00 */
[----:B------:R1:W-:Y:S04]  /*7f20*/  STL.U8 [R16+0x1], R3 ;  /* 0x0000010310007387 */ /* 0x0003e80000100000 */
[----:B------:R1:W-:Y:S04]  /*7f30*/  STL.U8 [R16], R3 ;  /* 0x0000000310007387 */ /* 0x0003e80000100000 */
[----:B------:R1:W-:Y:S04]  /*7f40*/  @!P2 STL.U8 [R16+0x81], R3 ;  /* 0x000081031000a387 */ /* 0x0003e80000100000 */
[----:B------:R1:W-:Y:S04]  /*7f50*/  STL.U8 [R16+-0x7f], R3 ;  /* 0xffff810310007387 */ /* 0x0003e80000100000 */
[----:B------:R1:W-:Y:S04]  /*7f60*/  @!P3 STL.U8 [R16+0x9], R3 ;  /* 0x000009031000b387 */ /* 0x0003e80000100000 */
[----:B------:R1:W-:Y:S04]  /*7f70*/  STL.U8 [R16+-0x7], R3 ;  /* 0xfffff90310007387 */ /* 0x0003e80000100000 */
[----:B------:R1:W-:Y:S01]  /*7f80*/  @!P0 STL.U8 [R16+0x2], R3 ;  /* 0x0000020310008387 */ /* 0x0003e20000100000 */
[----:B------:R-:W-:-:S13]  /*7f90*/  ISETP.GE.AND P0, PT, R2, R19, PT ;  /* 0x000000130200720c */ /* 0x000fda0003f06270 */
[----:B-1----:R-:W-:Y:S05]  /*7fa0*/  @P0 BRA `(.L_x_102) ;  /* 0x00000000000c0947 */ /* 0x002fea0003800000 */
[----:B------:R-:W2:Y:S02]  /*7fb0*/  LDL.U8 R3, [R16+0x81] ;  /* 0x0000810010037983 */ /* 0x000ea40000100000 */
[----:B--2---:R-:W-:-:S13]  /*7fc0*/  ISETP.NE.AND P0, PT, R3, RZ, PT ;  /* 0x000000ff0300720c */ /* 0x004fda0003f05270 */
[----:B------:R-:W-:-:S07]  /*7fd0*/  @P0 IMAD.MOV.U32 R2, RZ, RZ, R8 ;  /* 0x000000ffff020224 */ /* 0x000fce00078e0008 */
.L_x_102:
[----:B------:R-:W-:Y:S05]  /*7fe0*/  BSYNC.RECONVERGENT B0 ;  /* 0x0000000000007941 */ /* 0x000fea0003800200 */
.L_x_101:
[----:B------:R-:W-:Y:S01]  /*7ff0*/  IADD3 R17, PT, PT, R17, 0x1, RZ ;  /* 0x0000000111117810 */ /* 0x000fe20007ffe0ff */
[----:B0-----:R-:W-:Y:S01]  /*8000*/  VIADD R16, R16, 0x8 ;  /* 0x0000000810107836 */ /* 0x001fe20000000000 */
[----:B------:R-:W-:Y:S06]  /*8010*/  @P1 BRA `(.L_x_103) ;  /* 0xfffffff800fc1947 */ /* 0x000fec000383ffff */
[----:B------:R-:W-:Y:S02]  /*8020*/  ISETP.NE.AND P0, PT, R8, 0x10, PT ;  /* 0x000000100800780c */ /* 0x000fe40003f05270 */
[----:B------:R-:W-:-:S11]  /*8030*/  MOV R19, R8 ;  /* 0x0000000800137202 */ /* 0x000fd60000000f00 */
[----:B------:R-:W-:Y:S05]  /*8040*/  @P0 BRA `(.L_x_104) ;  /* 0xfffffff800980947 */ /* 0x000fea000383ffff */
.L_x_62:
[----:B------:R-:W-:Y:S05]  /*8050*/  BSYNC.RECONVERGENT B2 ;  /* 0x0000000000027941 */ /* 0x000fea0003800200 */
.L_x_61:
[----:B------:R-:W-:-:S13]  /*8060*/  ISETP.GE.AND P0, PT, R2, 0xe, PT ;  /* 0x0000000e0200780c */ /* 0x000fda0003f06270 */
[----:B------:R-:W-:Y:S05]  /*8070*/  @!P0 EXIT ;  /* 0x000000000000894d */ /* 0x000fea0003800000 */
[----:B------:R-:W2:Y:S01]  /*8080*/  LDL.U8 R0, [R1+0x55] ;  /* 0x0000550001007983 */ /* 0x000ea20000100000 */
[----:B------:R-:W-:Y:S01]  /*8090*/  BSSY.RECONVERGENT B0, `(.L_x_105) ;  /* 0x000034b000007945 */ /* 0x000fe20003800200 */
[----:B------:R-:W0:Y:S03]  /*80a0*/  LDCU.64 UR4, c[0x0][0x358] ;  /* 0x00006b00ff0477ac */ /* 0x000e260008000a00 */
[----:B------:R-:W-:Y:S01]  /*80b0*/  BSSY.RELIABLE B1, `(.L_x_106) ;  /* 0x000008b000017945 */ /* 0x000fe20003800100 */
[----:B--2---:R-:W-:-:S13]  /*80c0*/  ISETP.NE.AND P0, PT, R0, RZ, PT ;  /* 0x000000ff0000720c */ /* 0x004fda0003f05270 */
[----:B0-----:R-:W-:Y:S05]  /*80d0*/  @!P0 BRA `(.L_x_107) ;  /* 0x0000000800208947 */ /* 0x001fea0003800000 */
[----:B------:R-:W2:Y:S02]  /*80e0*/  LDL.U8 R0, [R1+0xc5] ;  /* 0x0000c50001007983 */ /* 0x000ea40000100000 */
[C---:B--2---:R-:W-:Y:S02]  /*80f0*/  ISETP.NE.AND P1, PT, R0.reuse, RZ, PT ;  /* 0x000000ff0000720c */ /* 0x044fe40003f25270 */
[----:B------:R-:W-:Y:S01]  /*8100*/  ISETP.NE.AND P0, PT, R0, RZ, PT ;  /* 0x000000ff0000720c */ /* 0x000fe20003f05270 */
[----:B------:R-:W-:-:S12]  /*8110*/  IMAD.MOV.U32 R0, RZ, RZ, 0x2 ;  /* 0x00000002ff007424 */ /* 0x000fd800078e00ff */
[----:B------:R-:W-:Y:S01]  /*8120*/  @!P0 IADD3 R0, PT, PT, RZ, 0x1, RZ ;  /* 0x00000001ff008810 */ /* 0x000fe20007ffe0ff */
[----:B------:R-:W-:Y:S06]  /*8130*/  @!P1 BRA `(.L_x_107) ;  /* 0x0000000800089947 */ /* 0x000fec0003800000 */
[----:B------:R-:W2:Y:S02]  /*8140*/  LDL.U8 R2, [R1+0xdd] ;  /* 0x0000dd0001027983 */ /* 0x000ea40000100000 */
[C---:B--2---:R-:W-:Y:S02]  /*8150*/  ISETP.NE.AND P1, PT, R2.reuse, RZ, PT ;  /* 0x000000ff0200720c */ /* 0x044fe40003f25270 */
[----:B------:R-:W-:Y:S01]  /*8160*/  ISETP.NE.AND P0, PT, R2, RZ, PT ;  /* 0x000000ff0200720c */ /* 0x000fe20003f05270 */
[----:B------:R-:W-:-:S12]  /*8170*/  VIADD R2, R0, 0x1 ;  /* 0x0000000100027836 */ /* 0x000fd80000000000 */
[----:B------:R-:W-:Y:S01]  /*8180*/  @!P0 IADD3 R2, PT, PT, R0, RZ, RZ ;  /* 0x000000ff00028210 */ /* 0x000fe20007ffe0ff */
        /* <DEDUP_REMOVED lines=115> */
[----:B------:R-:W-:-:S13]  /*88c0*/  ISETP.GT.U32.AND P0, PT, R0, 0x15, PT ;  /* 0x000000150000780c */ /* 0x000fda0003f04070 */
[----:B------:R-:W-:Y:S05]  /*88d0*/  @P0 BREAK.RELIABLE B1 ;  /* 0x0000000000010942 */ /* 0x000fea0003800100 */
[----:B------:R-:W-:Y:S05]  /*88e0*/  @P0 BRA `(.L_x_108) ;  /* 0x0000002c00140947 */ /* 0x000fea0003800000 */
[----:B------:R-:W2:Y:S02]  /*88f0*/  LDL.U8 R2, [R1+0x755] ;  /* 0x0007550001027983 */ /* 0x000ea40000100000 */
[----:B--2---:R-:W-:Y:S01]  /*8900*/  ISETP.NE.AND P0, PT, R2, RZ, PT ;  /* 0x000000ff0200720c */ /* 0x004fe20003f05270 */
[----:B------:R-:W-:-:S12]  /*8910*/  VIADD R2, R0, 0x1 ;  /* 0x0000000100027836 */ /* 0x000fd80000000000 */
[----:B------:R-:W-:-:S04]  /*8920*/  @!P0 IADD3 R2, PT, PT, R0, RZ, RZ ;  /* 0x000000ff00028210 */ /* 0x000fc80007ffe0ff */
[----:B------:R-:W-:-:S13]  /*8930*/  ISETP.GT.U32.AND P1, PT, R2, 0x15, PT ;  /* 0x000000150200780c */ /* 0x000fda0003f24070 */
[----:B------:R-:W-:Y:S05]  /*8940*/  @P0 BREAK.RELIABLE P1, B1 ;  /* 0x0000000000010942 */ /* 0x000fea0000800100 */
[----:B------:R-:W-:Y:S05]  /*8950*/  @P0 BRA P1, `(.L_x_108) ;  /* 0x0000002800f80947 */ /* 0x000fea0000800000 */
.L_x_107:
[----:B------:R-:W-:Y:S05]  /*8960*/  BSYNC.RELIABLE B1 ;  /* 0x0000000000017941 */ /* 0x000fea0003800100 */
.L_x_106:
[----:B------:R-:W2:Y:S01]  /*8970*/  LDL.U8 R0, [R1+0x5d] ;  /* 0x00005d0001007983 */ /* 0x000ea20000100000 */
[----:B------:R-:W-:Y:S01]  /*8980*/  BSSY.RELIABLE B2, `(.L_x_109) ;  /* 0x000008b000027945 */ /* 0x000fe20003800100 */
[----:B--2---:R-:W-:-:S13]  /*8990*/  ISETP.NE.AND P0, PT, R0, RZ, PT ;  /* 0x000000ff0000720c */ /* 0x004fda0003f05270 */
[----:B------:R-:W-:Y:S05]  /*89a0*/  @!P0 BRA `(.L_x_110) ;  /* 0x0000000800208947 */ /* 0x000fea0003800000 */
        /* <DEDUP_REMOVED lines=136> */
.L_x_110:
[----:B------:R-:W-:Y:S05]  /*9230*/  BSYNC.RELIABLE B2 ;  /* 0x0000000000027941 */ /* 0x000fea0003800100 */
.L_x_109:
        /* <DEDUP_REMOVED lines=140> */
.L_x_112:
[----:B------:R-:W-:Y:S05]  /*9b00*/  BSYNC.RELIABLE B2 ;  /* 0x0000000000027941 */ /* 0x000fea0003800100 */
.L_x_111:
        /* <DEDUP_REMOVED lines=140> */
.L_x_114:
[----:B------:R-:W-:Y:S05]  /*a3d0*/  BSYNC.RELIABLE B2 ;  /* 0x0000000000027941 */ /* 0x000fea0003800100 */
.L_x_113:
        /* <DEDUP_REMOVED lines=140> */
.L_x_116:
[----:B------:R-:W-:Y:S05]  /*aca0*/  BSYNC.RELIABLE B2 ;  /* 0x0000000000027941 */ /* 0x000fea0003800100 */
.L_x_115:
[----:B------:R-:W2:Y:S02]  /*acb0*/  LDL.U8 R0, [R1+0xe5] ;  /* 0x0000e50001007983 */ /* 0x000ea40000100000 */
[----:B--2---:R-:W-:-:S13]  /*acc0*/  ISETP.NE.AND P0, PT, R0, RZ, PT ;  /* 0x000000ff0000720c */ /* 0x004fda0003f05270 */
[----:B------:R-:W-:Y:S05]  /*acd0*/  @!P0 EXIT ;  /* 0x000000000000894d */ /* 0x000fea0003800000 */
        /* <DEDUP_REMOVED lines=60> */
[----:B------:R-:W2:Y:S01]  /*b0a0*/  LDL.U8 R3, [R1+0x7e4] ;  /* 0x0007e40001037983 */ /* 0x000ea20000100000 */
[----:B------:R-:W-:Y:S01]  /*b0b0*/  ISETP.NE.AND P0, PT, R0, RZ, PT ;  /* 0x000000ff0000720c */ /* 0x000fe20003f05270 */
[----:B------:R-:W-:Y:S01]  /*b0c0*/  IMAD.MOV.U32 R0, RZ, RZ, 0x2 ;  /* 0x00000002ff007424 */ /* 0x000fe200078e00ff */
[----:B------:R-:W-:Y:S02]  /*b0d0*/  ISETP.NE.AND P1, PT, R19, RZ, PT ;  /* 0x000000ff1300720c */ /* 0x000fe40003f25270 */
[----:B------:R-:W-:-:S09]  /*b0e0*/  ISETP.NE.AND P2, PT, R23, RZ, PT ;  /* 0x000000ff1700720c */ /* 0x000fd20003f45270 */
[----:B------:R-:W-:Y:S02]  /*b0f0*/  @!P0 IADD3 R0, PT, PT, RZ, 0x1, RZ ;  /* 0x00000001ff008810 */ /* 0x000fe40007ffe0ff */
[----:B------:R-:W-:-:S03]  /*b100*/  ISETP.NE.AND P0, PT, R2, RZ, PT ;  /* 0x000000ff0200720c */ /* 0x000fc60003f05270 */
[C---:B------:R-:W-:Y:S01]  /*b110*/  VIADD R2, R0.reuse, 0x1 ;  /* 0x0000000100027836 */ /* 0x040fe20000000000 */
[----:B------:R-:W-:Y:S02]  /*b120*/  @!P1 IADD3 R2, PT, PT, R0, RZ, RZ ;  /* 0x000000ff00029210 */ /* 0x000fe40007ffe0ff */
[----:B------:R-:W-:-:S03]  /*b130*/  ISETP.NE.AND P1, PT, R10, RZ, PT ;  /* 0x000000ff0a00720c */ /* 0x000fc60003f25270 */
[----:B------:R-:W-:-:S04]  /*b140*/  VIADD R0, R2, 0x1 ;  /* 0x0000000102007836 */ /* 0x000fc80000000000 */
[----:B------:R-:W-:Y:S02]  /*b150*/  @!P0 IADD3 R0, PT, PT, R2, RZ, RZ ;  /* 0x000000ff02008210 */ /* 0x000fe40007ffe0ff */
        /* <DEDUP_REMOVED lines=22> */
[C---:B------:R-:W-:Y:S01]  /*b2c0*/  VIADD R0, R2.reuse, 0x1 ;  /* 0x0000000102007836 */ /* 0x040fe20000000000 */
[----:B------:R-:W-:-:S05]  /*b2d0*/  @!P2 IADD3 R0, PT, PT, R2, RZ, RZ ;  /* 0x000000ff0200a210 */ /* 0x000fca0007ffe0ff */
[C---:B------:R-:W-:Y:S01]  /*b2e0*/  VIADD R2, R0.reuse, 0x1 ;  /* 0x0000000100027836 */ /* 0x040fe20000000000 */
        /* <DEDUP_REMOVED lines=21> */
[----:B------:R-:W-:-:S05]  /*b440*/  @!P1 IADD3 R0, PT, PT, R2, RZ, RZ ;  /* 0x000000ff02009210 */ /* 0x000fca0007ffe0ff */
[----:B------:R-:W-:-:S04]  /*b450*/  VIADD R2, R0, 0x1 ;  /* 0x0000000100027836 */ /* 0x000fc80000000000 */
[----:B------:R-:W-:Y:S02]  /*b460*/  @!P0 IADD3 R2, PT, PT, R0, RZ, RZ ;  /* 0x000000ff00028210 */ /* 0x000fe40007ffe0ff */
[C---:B--2---:R-:W-:Y:S02]  /*b470*/  ISETP.NE.AND P0, PT, R3.reuse, RZ, PT ;  /* 0x000000ff0300720c */ /* 0x044fe40003f05270 */
[----:B------:R-:W-:Y:S01]  /*b480*/  ISETP.NE.AND P1, PT, R3, RZ, PT ;  /* 0x000000ff0300720c */ /* 0x000fe20003f25270 */
[----:B------:R-:W-:-:S12]  /*b490*/  VIADD R3, R2, 0x1 ;  /* 0x0000000102037836 */ /* 0x000fd80000000000 */
[----:B------:R-:W-:Y:S01]  /*b4a0*/  @!P1 IADD3 R3, PT, PT, R2, RZ, RZ ;  /* 0x000000ff02039210 */ /* 0x000fe20007ffe0ff */
[----:B------:R-:W-:Y:S06]  /*b4b0*/  @!P0 EXIT ;  /* 0x000000000000894d */ /* 0x000fec0003800000 */
[----:B------:R-:W-:-:S13]  /*b4c0*/  ISETP.GT.U32.AND P0, PT, R3, 0x15, PT ;  /* 0x000000150300780c */ /* 0x000fda0003f04070 */
[----:B------:R-:W-:Y:S05]  /*b4d0*/  @P0 BRA `(.L_x_108) ;  /* 0x0000000000180947 */ /* 0x000fea0003800000 */
[----:B------:R-:W2:Y:S02]  /*b4e0*/  LDL.U8 R0, [R1+0x7e5] ;  /* 0x0007e50001007983 */ /* 0x000ea40000100000 */
[----:B--2---:R-:W-:Y:S01]  /*b4f0*/  ISETP.NE.AND P0, PT, R0, RZ, PT ;  /* 0x000000ff0000720c */ /* 0x004fe20003f05270 */
[----:B------:R-:W-:-:S12]  /*b500*/  VIADD R0, R3, 0x1 ;  /* 0x0000000103007836 */ /* 0x000fd80000000000 */
[----:B------:R-:W-:-:S04]  /*b510*/  @!P0 IADD3 R0, PT, PT, R3, RZ, RZ ;  /* 0x000000ff03008210 */ /* 0x000fc80007ffe0ff */
[----:B------:R-:W-:-:S13]  /*b520*/  ISETP.GT.U32.AND P0, PT, R0, 0x15, P0 ;  /* 0x000000150000780c */ /* 0x000fda0000704070 */
[----:B------:R-:W-:Y:S05]  /*b530*/  @!P0 EXIT ;  /* 0x000000000000894d */ /* 0x000fea0003800000 */
.L_x_108:
[----:B------:R-:W-:Y:S05]  /*b540*/  BSYNC.RECONVERGENT B0 ;  /* 0x0000000000007941 */ /* 0x000fea0003800200 */
.L_x_105:
[----:B------:R-:W-:Y:S05]  /*b550*/  WARPSYNC.ALL ;  /* 0x0000000000007948 */ /* 0x000fea0003800000 */
[----:B------:R-:W0:Y:S01]  /*b560*/  LDC.64 R2, c[0x4][0x20] ;  /* 0x01000800ff027b82 */ /* 0x000e220000000a00 */
[----:B------:R-:W1:Y:S07]  /*b570*/  S2R R0, SR_LANEID ;  /* 0x0000000000007919 */ /* 0x000e6e0000000000 */
[----:B------:R-:W2:Y:S08]  /*b580*/  LDC.64 R6, c[0x4][RZ] ;  /* 0x01000000ff067b82 */ /* 0x000eb00000000a00 */
[----:B------:R-:W3:Y:S01]  /*b590*/  LDC.64 R8, c[0x4][0x8] ;  /* 0x01000200ff087b82 */ /* 0x000ee20000000a00 */
[----:B0-----:R-:W2:Y:S07]  /*b5a0*/  LDG.E R15, desc[UR4][R2.64] ;  /* 0x00000004020f7981 */ /* 0x001eae000c1e1900 */
[----:B------:R-:W0:Y:S01]  /*b5b0*/  LDC.64 R10, c[0x4][0x10] ;  /* 0x01000400ff0a7b82 */ /* 0x000e220000000a00 */
[----:B------:R-:W-:Y:S01]  /*b5c0*/  VOTEU.ANY UR6, UPT, PT ;  /* 0x0000000000067886 */ /* 0x000fe200038e0100 */
[----:B------:R-:W-:Y:S01]  /*b5d0*/  LOP3.LUT R21, R5, 0xffff, RZ, 0xc0, !PT ;  /* 0x0000ffff05157812 */ /* 0x000fe200078ec0ff */
[----:B------:R-:W-:-:S02]  /*b5e0*/  UFLO.U32 UR7, UR6 ;  /* 0x00000006000772bd */ /* 0x000fc400080e0000 */
[----:B------:R-:W4:Y:S03]  /*b5f0*/  POPC R17, UR6 ;  /* 0x0000000600117d09 */ /* 0x000f260008000000 */
[----:B------:R-:W5:Y:S01]  /*b600*/  LDC.64 R12, c[0x4][0x18] ;  /* 0x01000600ff0c7b82 */ /* 0x000f620000000a00 */
[----:B-1----:R-:W-:Y:S01]  /*b610*/  ISETP.EQ.U32.AND P0, PT, R0, UR7, PT ;  /* 0x0000000700007c0c */ /* 0x002fe2000bf02070 */
[----:B--2---:R-:W-:-:S04]  /*b620*/  IMAD.WIDE R4, R15, 0x8, R6 ;  /* 0x000000080f047825 */ /* 0x004fc800078e0206 */
[C---:B---3--:R-:W-:Y:S01]  /*b630*/  IMAD.WIDE R6, R15.reuse, 0x4, R8 ;  /* 0x000000040f067825 */ /* 0x048fe200078e0208 */
[----:B------:R-:W-:Y:S03]  /*b640*/  STG.E.64 desc[UR4][R4.64], R20 ;  /* 0x0000001404007986 */ /* 0x000fe6000c101b04 */
[C---:B0-----:R-:W-:Y:S01]  /*b650*/  IMAD.WIDE R8, R15.reuse, 0x4, R10 ;  /* 0x000000040f087825 */ /* 0x041fe200078e020a */
[----:B------:R-:W-:Y:S03]  /*b660*/  STG.E desc[UR4][R6.64], RZ ;  /* 0x000000ff06007986 */ /* 0x000fe6000c101904 */
[----:B-----5:R-:W-:Y:S01]  /*b670*/  IMAD.WIDE R10, R15, 0x4, R12 ;  /* 0x000000040f0a7825 */ /* 0x020fe200078e020c */
[----:B------:R-:W-:Y:S04]  /*b680*/  STG.E desc[UR4][R8.64], RZ ;  /* 0x000000ff08007986 */ /* 0x000fe8000c101904 */
[----:B------:R-:W-:Y:S04]  /*b690*/  STG.E desc[UR4][R10.64], RZ ;  /* 0x000000ff0a007986 */ /* 0x000fe8000c101904 */
[----:B----4-:R-:W-:Y:S01]  /*b6a0*/  @P0 REDG.E.ADD.STRONG.GPU desc[UR4][R2.64], R17 ;  /* 0x000000110200098e */ /* 0x010fe2000c12e104 */
[----:B------:R-:W-:Y:S05]  /*b6b0*/  EXIT ;  /* 0x000000000000794d */ /* 0x000fea0003800000 */
        .weak           $__internal_0_$__cuda_sm3x_div_rn_noftz_f32_slowpath
        .type           $__internal_0_$__cuda_sm3x_div_rn_noftz_f32_slowpath,@function
        .size           $__internal_0_$__cuda_sm3x_div_rn_noftz_f32_slowpath,(.L_x_129 - $__internal_0_$__cuda_sm3x_div_rn_noftz_f32_slowpath)
$__internal_0_$__cuda_sm3x_div_rn_noftz_f32_slowpath:
[----:B------:R-:W-:Y:S01]  /*b6c0*/  SHF.R.U32.HI R25, RZ, 0x17, R3 ;  /* 0x00000017ff197819 */ /* 0x000fe20000011603 */
[----:B------:R-:W-:Y:S01]  /*b6d0*/  BSSY.RECONVERGENT B0, `(.L_x_117) ;  /* 0x0000063000007945 */ /* 0x000fe20003800200 */
[----:B------:R-:W-:Y:S02]  /*b6e0*/  SHF.R.U32.HI R27, RZ, 0x17, R4 ;  /* 0x00000017ff1b7819 */ /* 0x000fe40000011604 */
[----:B------:R-:W-:Y:S02]  /*b6f0*/  LOP3.LUT R25, R25, 0xff, RZ, 0xc0, !PT ;  /* 0x000000ff19197812 */ /* 0x000fe400078ec0ff */
[----:B------:R-:W-:-:S03]  /*b700*/  LOP3.LUT R27, R27, 0xff, RZ, 0xc0, !PT ;  /* 0x000000ff1b1b7812 */ /* 0x000fc600078ec0ff */
[----:B------:R-:W-:Y:S01]  /*b710*/  VIADD R26, R25, 0xffffffff ;  /* 0xffffffff191a7836 */ /* 0x000fe20000000000 */
[----:B------:R-:W-:-:S04]  /*b720*/  IADD3 R28, PT, PT, R27, -0x1, RZ ;  /* 0xffffffff1b1c7810 */ /* 0x000fc80007ffe0ff */
[----:B------:R-:W-:-:S04]  /*b730*/  ISETP.GT.U32.AND P0, PT, R26, 0xfd, PT ;  /* 0x000000fd1a00780c */ /* 0x000fc80003f04070 */
[----:B------:R-:W-:-:S13]  /*b740*/  ISETP.GT.U32.OR P0, PT, R28, 0xfd, P0 ;  /* 0x000000fd1c00780c */ /* 0x000fda0000704470 */
[----:B------:R-:W-:Y:S01]  /*b750*/  @!P0 IMAD.MOV.U32 R23, RZ, RZ, RZ ;  /* 0x000000ffff178224 */ /* 0x000fe200078e00ff */
[----:B------:R-:W-:Y:S06]  /*b760*/  @!P0 BRA `(.L_x_118) ;  /* 0x00000000005c8947 */ /* 0x000fec0003800000 */
[----:B------:R-:W-:Y:S02]  /*b770*/  FSETP.GTU.FTZ.AND P0, PT, |R4|, +INF , PT ;  /* 0x7f8000000400780b */ /* 0x000fe40003f1c200 */
[----:B------:R-:W-:-:S04]  /*b780*/  FSETP.GTU.FTZ.AND P2, PT, |R3|, +INF , PT ;  /* 0x7f8000000300780b */ /* 0x000fc80003f5c200 */
[----:B------:R-:W-:-:S13]  /*b790*/  PLOP3.LUT P0, PT, P0, P2, PT, 0xf8, 0x8f ;  /* 0x00000000008f781c */ /* 0x000fda0000705f70 */
[----:B------:R-:W-:Y:S05]  /*b7a0*/  @P0 BRA `(.L_x_119) ;  /* 0x0000000400500947 */ /* 0x000fea0003800000 */
[----:B------:R-:W-:-:S13]  /*b7b0*/  LOP3.LUT P0, RZ, R3, 0x7fffffff, R4, 0xc8, !PT ;  /* 0x7fffffff03ff7812 */ /* 0x000fda000780c804 */
[----:B------:R-:W-:Y:S05]  /*b7c0*/  @!P0 BRA `(.L_x_120) ;  /* 0x0000000400408947 */ /* 0x000fea0003800000 */
[C---:B------:R-:W-:Y:S02]  /*b7d0*/  FSETP.NEU.FTZ.AND P2, PT, |R4|.reuse, +INF , PT ;  /* 0x7f8000000400780b */ /* 0x040fe40003f5d200 */
[----:B------:R-:W-:Y:S02]  /*b7e0*/  FSETP.NEU.FTZ.AND P3, PT, |R3|, +INF , PT ;  /* 0x7f8000000300780b */ /* 0x000fe40003f7d200 */
[----:B------:R-:W-:-:S11]  /*b7f0*/  FSETP.NEU.FTZ.AND P0, PT, |R4|, +INF , PT ;  /* 0x7f8000000400780b */ /* 0x000fd60003f1d200 */
[----:B------:R-:W-:Y:S05]  /*b800*/  @!P3 BRA !P2, `(.L_x_120) ;  /* 0x000000040030b947 */ /* 0x000fea0005000000 */
[----:B------:R-:W-:-:S04]  /*b810*/  LOP3.LUT P2, RZ, R4, 0x7fffffff, RZ, 0xc0, !PT ;  /* 0x7fffffff04ff7812 */ /* 0x000fc8000784c0ff */
[----:B------:R-:W-:-:S13]  /*b820*/  PLOP3.LUT P2, PT, P3, P2, PT, 0x2f, 0xf2 ;  /* 0x0000000000f2781c */ /* 0x000fda0001f44577 */
[----:B------:R-:W-:Y:S05]  /*b830*/  @P2 BRA `(.L_x_121) ;  /* 0x00000004001c2947 */ /* 0x000fea0003800000 */
[----:B------:R-:W-:-:S04]  /*b840*/  LOP3.LUT P2, RZ, R3, 0x7fffffff, RZ, 0xc0, !PT ;  /* 0x7fffffff03ff7812 */ /* 0x000fc8000784c0ff */
[----:B------:R-:W-:-:S13]  /*b850*/  PLOP3.LUT P0, PT, P0, P2, PT, 0x2f, 0xf2 ;  /* 0x0000000000f2781c */ /* 0x000fda0000704577 */
[----:B------:R-:W-:Y:S05]  /*b860*/  @P0 BRA `(.L_x_122) ;  /* 0x0000000400040947 */ /* 0x000fea0003800000 */
[----:B------:R-:W-:Y:S02]  /*b870*/  ISETP.GE.AND P0, PT, R28, RZ, PT ;  /* 0x000000ff1c00720c */ /* 0x000fe40003f06270 */
[----:B------:R-:W-:-:S11]  /*b880*/  ISETP.GE.AND P2, PT, R26, RZ, PT ;  /* 0x000000ff1a00720c */ /* 0x000fd60003f46270 */
[----:B------:R-:W-:Y:S01]  /*b890*/  @P0 MOV R23, RZ ;  /* 0x000000ff00170202 */ /* 0x000fe20000000f00 */
[----:B------:R-:W-:Y:S02]  /*b8a0*/  @!P0 IMAD.MOV.U32 R23, RZ, RZ, -0x40 ;  /* 0xffffffc0ff178424 */ /* 0x000fe400078e00ff */
[----:B------:R-:W-:Y:S01]  /*b8b0*/  @!P0 FFMA R4, R4, 1.84467440737095516160e+19, RZ ;  /* 0x5f80000004048823 */ /* 0x000fe200000000ff */
[----:B------:R-:W-:Y:S02]  /*b8c0*/  @!P2 FFMA R3, R3, 1.84467440737095516160e+19, RZ ;  /* 0x5f8000000303a823 */ /* 0x000fe400000000ff */
[----:B------:R-:W-:-:S07]  /*b8d0*/  @!P2 IADD3 R23, PT, PT, R23, 0x40, RZ ;  /* 0x000000401717a810 */ /* 0x000fce0007ffe0ff */
.L_x_118:
[----:B------:R-:W-:Y:S01]  /*b8e0*/  LEA R26, R25, 0xc0800000, 0x17 ;  /* 0xc0800000191a7811 */ /* 0x000fe200078eb8ff */
[----:B------:R-:W-:Y:S01]  /*b8f0*/  BSSY.RECONVERGENT B1, `(.L_x_123) ;  /* 0x0000036000017945 */ /* 0x000fe20003800200 */
[----:B------:R-:W-:-:S03]  /*b900*/  IADD3 R27, PT, PT, R27, -0x7f, RZ ;  /* 0xffffff811b1b7810 */ /* 0x000fc60007ffe0ff */
[----:B------:R-:W-:Y:S01]  /*b910*/  IMAD.IADD R29, R3, 0x1, -R26 ;  /* 0x00000001031d7824 */ /* 0x000fe200078e0a1a */
[C---:B------:R-:W-:Y:S01]  /*b920*/  IADD3 R30, PT, PT, R27.reuse, 0x7f, -R25 ;  /* 0x0000007f1b1e7810 */ /* 0x040fe20007ffe819 */
[----:B------:R-:W-:Y:S02]  /*b930*/  IMAD R26, R27, -0x800000, R4 ;  /* 0xff8000001b1a7824 */ /* 0x000fe400078e0204 */
[----:B------:R-:W0:Y:S01]  /*b940*/  MUFU.RCP R28, R29 ;  /* 0x0000001d001c7308 */ /* 0x000e220000001000 */
[----:B------:R-:W-:-:S04]  /*b950*/  FADD.FTZ R3, -R29, -RZ ;  /* 0x800000ff1d037221 */ /* 0x000fc80000010100 */
[----:B0-----:R-:W-:-:S04]  /*b960*/  FFMA R25, R28, R3, 1 ;  /* 0x3f8000001c197423 */ /* 0x001fc80000000003 */
[----:B------:R-:W-:Y:S01]  /*b970*/  FFMA R4, R28, R25, R28 ;  /* 0x000000191c047223 */ /* 0x000fe2000000001c */
[----:B------:R-:W-:-:S03]  /*b980*/  IMAD.IADD R25, R30, 0x1, R23 ;  /* 0x000000011e197824 */ /* 0x000fc600078e0217 */
[----:B------:R-:W-:-:S04]  /*b990*/  FFMA R27, R26, R4, RZ ;  /* 0x000000041a1b7223 */ /* 0x000fc800000000ff */
[----:B------:R-:W-:-:S04]  /*b9a0*/  FFMA R23, R3, R27, R26 ;  /* 0x0000001b03177223 */ /* 0x000fc8000000001a */
[----:B------:R-:W-:-:S04]  /*b9b0*/  FFMA R23, R4, R23, R27 ;  /* 0x0000001704177223 */ /* 0x000fc8000000001b */
[----:B------:R-:W-:-:S04]  /*b9c0*/  FFMA R26, R3, R23, R26 ;  /* 0x00000017031a7223 */ /* 0x000fc8000000001a */
[----:B------:R-:W-:-:S05]  /*b9d0*/  FFMA R28, R4, R26, R23 ;  /* 0x0000001a041c7223 */ /* 0x000fca0000000017 */
[----:B------:R-:W-:-:S04]  /*b9e0*/  SHF.R.U32.HI R30, RZ, 0x17, R28 ;  /* 0x00000017ff1e7819 */ /* 0x000fc8000001161c */
[----:B------:R-:W-:-:S04]  /*b9f0*/  LOP3.LUT R30, R30, 0xff, RZ, 0xc0, !PT ;  /* 0x000000ff1e1e7812 */ /* 0x000fc800078ec0ff */
[----:B------:R-:W-:-:S05]  /*ba00*/  IADD3 R3, PT, PT, R30, R25, RZ ;  /* 0x000000191e037210 */ /* 0x000fca0007ffe0ff */
[----:B------:R-:W-:-:S05]  /*ba10*/  VIADD R27, R3, 0xffffffff ;  /* 0xffffffff031b7836 */ /* 0x000fca0000000000 */
[----:B------:R-:W-:-:S13]  /*ba20*/  ISETP.GE.U32.AND P0, PT, R27, 0xfe, PT ;  /* 0x000000fe1b00780c */ /* 0x000fda0003f06070 */
[----:B------:R-:W-:Y:S05]  /*ba30*/  @!P0 BRA `(.L_x_124) ;  /* 0x0000000000808947 */ /* 0x000fea0003800000 */
[----:B------:R-:W-:-:S13]  /*ba40*/  ISETP.GT.AND P0, PT, R3, 0xfe, PT ;  /* 0x000000fe0300780c */ /* 0x000fda0003f04270 */
[----:B------:R-:W-:Y:S05]  /*ba50*/  @P0 BRA `(.L_x_125) ;  /* 0x00000000006c0947 */ /* 0x000fea0003800000 */
[----:B------:R-:W-:-:S13]  /*ba60*/  ISETP.GE.AND P0, PT, R3, 0x1, PT ;  /* 0x000000010300780c */ /* 0x000fda0003f06270 */
[----:B------:R-:W-:Y:S05]  /*ba70*/  @P0 BRA `(.L_x_126) ;  /* 0x0000000000740947 */ /* 0x000fea0003800000 */
[----:B------:R-:W-:Y:S02]  /*ba80*/  ISETP.GE.AND P0, PT, R3, -0x18, PT ;  /* 0xffffffe80300780c */ /* 0x000fe40003f06270 */
[----:B------:R-:W-:-:S11]  /*ba90*/  LOP3.LUT R28, R28, 0x80000000, RZ, 0xc0, !PT ;  /* 0x800000001c1c7812 */ /* 0x000fd600078ec0ff */
[----:B------:R-:W-:Y:S05]  /*baa0*/  @!P0 BRA `(.L_x_126) ;  /* 0x0000000000688947 */ /* 0x000fea0003800000 */
[CCC-:B------:R-:W-:Y:S01]  /*bab0*/  FFMA.RP R25, R4.reuse, R26.reuse, R23.reuse ;  /* 0x0000001a04197223 */ /* 0x1c0fe20000008017 */
[CCC-:B------:R-:W-:Y:S01]  /*bac0*/  FFMA.RM R30, R4.reuse, R26.reuse, R23.reuse ;  /* 0x0000001a041e7223 */ /* 0x1c0fe20000004017 */
[----:B------:R-:W-:Y:S01]  /*bad0*/  FFMA.RZ R4, R4, R26, R23 ;  /* 0x0000001a04047223 */ /* 0x000fe2000000c017 */
[C---:B------:R-:W-:Y:S02]  /*bae0*/  IADD3 R23, PT, PT, R3.reuse, 0x20, RZ ;  /* 0x0000002003177810 */ /* 0x040fe40007ffe0ff */
[C---:B------:R-:W-:Y:S02]  /*baf0*/  ISETP.NE.AND P3, PT, R3.reuse, RZ, PT ;  /* 0x000000ff0300720c */ /* 0x040fe40003f65270 */
[----:B------:R-:W-:Y:S02]  /*bb00*/  LOP3.LUT R4, R4, 0x7fffff, RZ, 0xc0, !PT ;  /* 0x007fffff04047812 */ /* 0x000fe400078ec0ff */
[----:B------:R-:W-:Y:S01]  /*bb10*/  ISETP.NE.AND P2, PT, R3, RZ, PT ;  /* 0x000000ff0300720c */ /* 0x000fe20003f45270 */
[----:B------:R-:W-:Y:S01]  /*bb20*/  IMAD.MOV R3, RZ, RZ, -R3 ;  /* 0x000000ffff037224 */ /* 0x000fe200078e0a03 */
[----:B------:R-:W-:-:S02]  /*bb30*/  LOP3.LUT R4, R4, 0x800000, RZ, 0xfc, !PT ;  /* 0x0080000004047812 */ /* 0x000fc400078efcff */
[----:B------:R-:W-:Y:S02]  /*bb40*/  FSETP.NEU.FTZ.AND P0, PT, R25, R30, PT ;  /* 0x0000001e1900720b */ /* 0x000fe40003f1d000 */
[----:B------:R-:W-:Y:S02]  /*bb50*/  SHF.L.U32 R23, R4, R23, RZ ;  /* 0x0000001704177219 */ /* 0x000fe400000006ff */
[----:B------:R-:W-:Y:S02]  /*bb60*/  SEL R3, R3, RZ, P3 ;  /* 0x000000ff03037207 */ /* 0x000fe40001800000 */
[----:B------:R-:W-:Y:S02]  /*bb70*/  ISETP.NE.AND P2, PT, R23, RZ, P2 ;  /* 0x000000ff1700720c */ /* 0x000fe40001745270 */
[----:B------:R-:W-:Y:S02]  /*bb80*/  SHF.R.U32.HI R26, RZ, R3, R4 ;  /* 0x00000003ff1a7219 */ /* 0x000fe40000011604 */
[----:B------:R-:W-:-:S02]  /*bb90*/  PLOP3.LUT P0, PT, P0, P2, PT, 0xf8, 0x8f ;  /* 0x00000000008f781c */ /* 0x000fc40000705f70 */
[----:B------:R-:W-:Y:S02]  /*bba0*/  SHF.R.U32.HI R4, RZ, 0x1, R26 ;  /* 0x00000001ff047819 */ /* 0x000fe4000001161a */
[----:B------:R-:W-:-:S04]  /*bbb0*/  SEL R3, RZ, 0x1, !P0 ;  /* 0x00000001ff037807 */ /* 0x000fc80004000000 */
[----:B------:R-:W-:-:S04]  /*bbc0*/  LOP3.LUT R3, R3, 0x1, R4, 0xf8, !PT ;  /* 0x0000000103037812 */ /* 0x000fc800078ef804 */
[----:B------:R-:W-:-:S04]  /*bbd0*/  LOP3.LUT R3, R3, R26, RZ, 0xc0, !PT ;  /* 0x0000001a03037212 */ /* 0x000fc800078ec0ff */
[----:B------:R-:W-:-:S04]  /*bbe0*/  IADD3 R3, PT, PT, R4, R3, RZ ;  /* 0x0000000304037210 */ /* 0x000fc80007ffe0ff */
[----:B------:R-:W-:Y:S01]  /*bbf0*/  LOP3.LUT R28, R3, R28, RZ, 0xfc, !PT ;  /* 0x0000001c031c7212 */ /* 0x000fe200078efcff */
[----:B------:R-:W-:Y:S06]  /*bc00*/  BRA `(.L_x_126) ;  /* 0x0000000000107947 */ /* 0x000fec0003800000 */
.L_x_125:
[----:B------:R-:W-:-:S04]  /*bc10*/  LOP3.LUT R28, R28, 0x80000000, RZ, 0xc0, !PT ;  /* 0x800000001c1c7812 */ /* 0x000fc800078ec0ff */
[----:B------:R-:W-:Y:S01]  /*bc20*/  LOP3.LUT R28, R28, 0x7f800000, RZ, 0xfc, !PT ;  /* 0x7f8000001c1c7812 */ /* 0x000fe200078efcff */
[----:B------:R-:W-:Y:S06]  /*bc30*/  BRA `(.L_x_126) ;  /* 0x0000000000047947 */ /* 0x000fec0003800000 */
.L_x_124:
[----:B------:R-:W-:-:S07]  /*bc40*/  IMAD R28, R25, 0x800000, R28 ;  /* 0x00800000191c7824 */ /* 0x000fce00078e021c */
.L_x_126:
[----:B------:R-:W-:Y:S05]  /*bc50*/  BSYNC.RECONVERGENT B1 ;  /* 0x0000000000017941 */ /* 0x000fea0003800200 */
.L_x_123:
[----:B------:R-:W-:Y:S01]  /*bc60*/  MOV R3, R28 ;  /* 0x0000001c00037202 */ /* 0x000fe20000000f00 */
[----:B------:R-:W-:Y:S06]  /*bc70*/  BRA `(.L_x_127) ;  /* 0x0000000000207947 */ /* 0x000fec0003800000 */
.L_x_122:
[----:B------:R-:W-:-:S04]  /*bc80*/  LOP3.LUT R4, R3, 0x80000000, R4, 0x48, !PT ;  /* 0x8000000003047812 */ /* 0x000fc800078e4804 */
[----:B------:R-:W-:Y:S01]  /*bc90*/  LOP3.LUT R3, R4, 0x7f800000, RZ, 0xfc, !PT ;  /* 0x7f80000004037812 */ /* 0x000fe200078efcff */
[----:B------:R-:W-:Y:S06]  /*bca0*/  BRA `(.L_x_127) ;  /* 0x0000000000147947 */ /* 0x000fec0003800000 */
.L_x_121:
[----:B------:R-:W-:Y:S01]  /*bcb0*/  LOP3.LUT R3, R3, 0x80000000, R4, 0x48, !PT ;  /* 0x8000000003037812 */ /* 0x000fe200078e4804 */
[----:B------:R-:W-:Y:S06]  /*bcc0*/  BRA `(.L_x_127) ;  /* 0x00000000000c7947 */ /* 0x000fec0003800000 */
.L_x_120:
[----:B------:R-:W0:Y:S01]  /*bcd0*/  MUFU.RSQ R3, -QNAN ;  /* 0xffc0000000037908 */ /* 0x000e220000001400 */
[----:B------:R-:W-:Y:S05]  /*bce0*/  BRA `(.L_x_127) ;  /* 0x0000000000047947 */ /* 0x000fea0003800000 */
.L_x_119:
[----:B------:R-:W-:-:S07]  /*bcf0*/  FADD.FTZ R3, R4, R3 ;  /* 0x0000000304037221 */ /* 0x000fce0000010000 */
.L_x_127:
[----:B------:R-:W-:Y:S05]  /*bd00*/  BSYNC.RECONVERGENT B0 ;  /* 0x0000000000007941 */ /* 0x000fea0003800200 */
.L_x_117:
[----:B------:R-:W-:Y:S02]  /*bd10*/  HFMA2 R27, -RZ, RZ, 0, 0 ;  /* 0x00000000ff1b7431 */ /* 0x000fe400000001ff */
[----:B------:R-:W-:-:S04]  /*bd20*/  IMAD.MOV.U32 R26, RZ, RZ, R6 ;  /* 0x000000ffff1a7224 */ /* 0x000fc800078e0006 */
[----:B0-----:R-:W-:Y:S05]  /*bd30*/  RET.REL.NODEC R26 `(_Z8m_kernelx) ;  /* 0xffffff401ab07950 */ /* 0x001fea0003c3ffff */
.L_x_128:
[----:B------:R-:W-:-:S00]  /*bd40*/  BRA `(.L_x_128) ;  /* 0xfffffffc00fc7947 */ /* 0x000fc0000383ffff */
[----:B------:R-:W-:-:S00]  /*bd50*/  NOP ;  /* 0x0000000000007918 */ /* 0x000fc00000000000 */
        /* <DEDUP_REMOVED lines=10> */
.L_x_129:


//--------------------- .nv.shared.reserved.0     --------------------------
	.section	.nv.shared.reserved.0,"aw",@nobits
	.weak		__nv_reservedSMEM_offset_0_alias
	.size		__nv_reservedSMEM_offset_0_alias, 0, 64
	.other		__nv_reservedSMEM_offset_0_alias,@"STO_CUDA_RESERVED_SHARED STV_DEFAULT"
__nv_reservedSMEM_offset_0_alias:
	.zero		0
	.zero		64


//--------------------- .nv.global                --------------------------
	.section	.nv.global,"aw",@nobits
	.align	8
.nv.global:
	.type		ret,@object
	.size		ret,(useHeight - ret)
	.other		ret,@"STV_DEFAULT STO_CUDA_MANAGED"
ret:
	.zero		8000000
	.type		useHeight,@object
	.size		useHeight,(numWritten - useHeight)
	.other		useHeight,@"STV_DEFAULT STO_CUDA_MANAGED"
useHeight:
	.zero		4
	.type		numWritten,@object
	.size		numWritten,(useGPUs - numWritten)
	.other		numWritten,@"STV_DEFAULT STO_CUDA_MANAGED"
numWritten:
	.zero		4
	.type		useGPUs,@object
	.size		useGPUs,(lY - useGPUs)
	.other		useGPUs,@"STV_DEFAULT STO_CUDA_MANAGED"
useGPUs:
	.zero		4
	.type		lY,@object
	.size		lY,(lX - lY)
	.other		lY,@"STV_DEFAULT STO_CUDA_MANAGED"
lY:
	.zero		4000000
	.type		lX,@object
	.size		lX,(lZ - lX)
	.other		lX,@"STV_DEFAULT STO_CUDA_MANAGED"
lX:
	.zero		4000000
	.type		lZ,@object
	.size		lZ,(.L_3 - lZ)
	.other		lZ,@"STV_DEFAULT STO_CUDA_MANAGED"
lZ:
	.zero		4000000
.L_3:


//--------------------- .nv.constant0._Z8m_kernelx --------------------------
	.section	.nv.constant0._Z8m_kernelx,"a",@progbits
	.sectionflags	@""
	.align	4
.nv.constant0._Z8m_kernelx:
	.zero		904


//--------------------- SYMBOLS --------------------------

	.type		.nv.reservedSmem.offset0,@object
	.size		.nv.reservedSmem.offset0,0x4
